//
// Generated by NVIDIA NVVM Compiler
//
// Compiler Build ID: CL-36424714
// Cuda compilation tools, release 13.0, V13.0.88
// Based on NVVM 20.0.0
//

.version 9.0
.target sm_100
.address_size 64

	// .globl	_Z9GillespiePiiPKdiPKiddim
.extern .func  (.param .b64 func_retval0) malloc
(
	.param .b64 malloc_param_0
)
;
.extern .func free
(
	.param .b64 free_param_0
)
;
.func  (.param .b64 func_retval0) __internal_accurate_pow
(
	.param .b64 __internal_accurate_pow_param_0,
	.param .b64 __internal_accurate_pow_param_1
)
;
.global .align 4 .b8 precalc_xorwow_matrix[102400];
.global .align 4 .b8 precalc_xorwow_offset_matrix[102400];
.global .align 4 .b8 mrg32k3aM1[2304];
.global .align 4 .b8 mrg32k3aM2[2304];
.global .align 4 .b8 mrg32k3aM1SubSeq[2016];
.global .align 4 .b8 mrg32k3aM2SubSeq[2016];
.global .align 4 .b8 mrg32k3aM1Seq[2304];
.global .align 4 .b8 mrg32k3aM2Seq[2304];
.const .align 8 .b8 __cr_lgamma_table[72];

.visible .entry _Z9GillespiePiiPKdiPKiddim(
	.param .u64 .ptr .align 1 _Z9GillespiePiiPKdiPKiddim_param_0,
	.param .u32 _Z9GillespiePiiPKdiPKiddim_param_1,
	.param .u64 .ptr .align 1 _Z9GillespiePiiPKdiPKiddim_param_2,
	.param .u32 _Z9GillespiePiiPKdiPKiddim_param_3,
	.param .u64 .ptr .align 1 _Z9GillespiePiiPKdiPKiddim_param_4,
	.param .f64 _Z9GillespiePiiPKdiPKiddim_param_5,
	.param .f64 _Z9GillespiePiiPKdiPKiddim_param_6,
	.param .u32 _Z9GillespiePiiPKdiPKiddim_param_7,
	.param .u64 _Z9GillespiePiiPKdiPKiddim_param_8
)
{
	.local .align 8 .b8 	__local_depot0[48];
	.reg .b64 	%SP;
	.reg .b64 	%SPL;
	.reg .pred 	%p<153>;
	.reg .b16 	%rs<54>;
	.reg .b32 	%r<1456>;
	.reg .b32 	%f<5>;
	.reg .b64 	%rd<113>;
	.reg .b64 	%fd<244>;

	mov.u64 	%SPL, __local_depot0;
	ld.param.u64 	%rd25, [_Z9GillespiePiiPKdiPKiddim_param_0];
	ld.param.u32 	%r637, [_Z9GillespiePiiPKdiPKiddim_param_1];
	ld.param.u64 	%rd26, [_Z9GillespiePiiPKdiPKiddim_param_2];
	ld.param.u32 	%r638, [_Z9GillespiePiiPKdiPKiddim_param_3];
	ld.param.u64 	%rd27, [_Z9GillespiePiiPKdiPKiddim_param_4];
	ld.param.f64 	%fd45, [_Z9GillespiePiiPKdiPKiddim_param_5];
	ld.param.f64 	%fd46, [_Z9GillespiePiiPKdiPKiddim_param_6];
	ld.param.u32 	%r639, [_Z9GillespiePiiPKdiPKiddim_param_7];
	ld.param.u64 	%rd28, [_Z9GillespiePiiPKdiPKiddim_param_8];
	cvta.to.global.u64 	%rd1, %rd26;
	cvta.to.global.u64 	%rd2, %rd25;
	cvta.to.global.u64 	%rd3, %rd27;
	add.u64 	%rd4, %SPL, 0;
	mul.wide.s32 	%rd30, %r637, 8;
	{ // callseq 0, 0
	.param .b64 param0;
	st.param.b64 	[param0], %rd30;
	.param .b64 retval0;
	call.uni (retval0), 
	malloc, 
	(
	param0
	);
	ld.param.b64 	%rd31, [retval0];
	} // callseq 0
	mov.u32 	%r640, %ctaid.x;
	mov.u32 	%r1, %ntid.x;
	mov.u32 	%r641, %tid.x;
	mad.lo.s32 	%r1422, %r640, %r1, %r641;
	cvt.u32.u64 	%r642, %rd28;
	xor.b32  	%r643, %r642, -1429050551;
	mul.lo.s32 	%r644, %r643, 1099087573;
	{ .reg .b32 tmp; mov.b64 {tmp, %r645}, %rd28; }
	xor.b32  	%r646, %r645, -136515619;
	mul.lo.s32 	%r647, %r646, -1703105765;
	add.s32 	%r648, %r644, %r647;
	add.s32 	%r1450, %r648, 6615241;
	add.s32 	%r1146, %r644, 123456789;
	st.local.v2.u32 	[%rd4], {%r1450, %r1146};
	xor.b32  	%r1145, %r644, 362436069;
	add.s32 	%r1144, %r647, 521288629;
	st.local.v2.u32 	[%rd4+8], {%r1145, %r1144};
	xor.b32  	%r1143, %r647, 88675123;
	add.s32 	%r1142, %r644, 5783321;
	st.local.v2.u32 	[%rd4+16], {%r1143, %r1142};
	setp.eq.s32 	%p1, %r1422, 0;
	@%p1 bra 	$L__BB0_115;
	cvt.s64.s32 	%rd110, %r1422;
	mov.b32 	%r1129, 0;
$L__BB0_2:
	mov.u64 	%rd7, %rd110;
	and.b64  	%rd8, %rd7, 3;
	setp.eq.s64 	%p2, %rd8, 0;
	@%p2 bra 	$L__BB0_114;
	mul.wide.u32 	%rd32, %r1129, 3200;
	mov.u64 	%rd33, precalc_xorwow_matrix;
	add.s64 	%rd9, %rd33, %rd32;
	mov.b32 	%r1142, 0;
	mov.u32 	%r1143, %r1142;
	mov.u32 	%r1144, %r1142;
	mov.u32 	%r1145, %r1142;
	mov.u32 	%r1146, %r1142;
	mov.u32 	%r1135, %r1142;
$L__BB0_4:
	mul.wide.u32 	%rd34, %r1135, 4;
	add.s64 	%rd35, %rd4, %rd34;
	ld.local.u32 	%r21, [%rd35+4];
	shl.b32 	%r22, %r1135, 5;
	mov.b32 	%r1141, 0;
$L__BB0_5:
	.pragma "nounroll";
	shr.u32 	%r652, %r21, %r1141;
	and.b32  	%r653, %r652, 1;
	setp.eq.b32 	%p3, %r653, 1;
	not.pred 	%p4, %p3;
	add.s32 	%r654, %r22, %r1141;
	mul.lo.s32 	%r655, %r654, 5;
	mul.wide.u32 	%rd36, %r655, 4;
	add.s64 	%rd10, %rd9, %rd36;
	@%p4 bra 	$L__BB0_7;
	ld.global.u32 	%r656, [%rd10];
	xor.b32  	%r1146, %r1146, %r656;
	ld.global.u32 	%r657, [%rd10+4];
	xor.b32  	%r1145, %r1145, %r657;
	ld.global.u32 	%r658, [%rd10+8];
	xor.b32  	%r1144, %r1144, %r658;
	ld.global.u32 	%r659, [%rd10+12];
	xor.b32  	%r1143, %r1143, %r659;
	ld.global.u32 	%r660, [%rd10+16];
	xor.b32  	%r1142, %r1142, %r660;
$L__BB0_7:
	and.b32  	%r662, %r652, 2;
	setp.eq.s32 	%p5, %r662, 0;
	@%p5 bra 	$L__BB0_9;
	ld.global.u32 	%r663, [%rd10+20];
	xor.b32  	%r1146, %r1146, %r663;
	ld.global.u32 	%r664, [%rd10+24];
	xor.b32  	%r1145, %r1145, %r664;
	ld.global.u32 	%r665, [%rd10+28];
	xor.b32  	%r1144, %r1144, %r665;
	ld.global.u32 	%r666, [%rd10+32];
	xor.b32  	%r1143, %r1143, %r666;
	ld.global.u32 	%r667, [%rd10+36];
	xor.b32  	%r1142, %r1142, %r667;
$L__BB0_9:
	and.b32  	%r669, %r652, 4;
	setp.eq.s32 	%p6, %r669, 0;
	@%p6 bra 	$L__BB0_11;
	ld.global.u32 	%r670, [%rd10+40];
	xor.b32  	%r1146, %r1146, %r670;
	ld.global.u32 	%r671, [%rd10+44];
	xor.b32  	%r1145, %r1145, %r671;
	ld.global.u32 	%r672, [%rd10+48];
	xor.b32  	%r1144, %r1144, %r672;
	ld.global.u32 	%r673, [%rd10+52];
	xor.b32  	%r1143, %r1143, %r673;
	ld.global.u32 	%r674, [%rd10+56];
	xor.b32  	%r1142, %r1142, %r674;
$L__BB0_11:
	and.b32  	%r676, %r652, 8;
	setp.eq.s32 	%p7, %r676, 0;
	@%p7 bra 	$L__BB0_13;
	ld.global.u32 	%r677, [%rd10+60];
	xor.b32  	%r1146, %r1146, %r677;
	ld.global.u32 	%r678, [%rd10+64];
	xor.b32  	%r1145, %r1145, %r678;
	ld.global.u32 	%r679, [%rd10+68];
	xor.b32  	%r1144, %r1144, %r679;
	ld.global.u32 	%r680, [%rd10+72];
	xor.b32  	%r1143, %r1143, %r680;
	ld.global.u32 	%r681, [%rd10+76];
	xor.b32  	%r1142, %r1142, %r681;
$L__BB0_13:
	and.b32  	%r683, %r652, 16;
	setp.eq.s32 	%p8, %r683, 0;
	@%p8 bra 	$L__BB0_15;
	ld.global.u32 	%r684, [%rd10+80];
	xor.b32  	%r1146, %r1146, %r684;
	ld.global.u32 	%r685, [%rd10+84];
	xor.b32  	%r1145, %r1145, %r685;
	ld.global.u32 	%r686, [%rd10+88];
	xor.b32  	%r1144, %r1144, %r686;
	ld.global.u32 	%r687, [%rd10+92];
	xor.b32  	%r1143, %r1143, %r687;
	ld.global.u32 	%r688, [%rd10+96];
	xor.b32  	%r1142, %r1142, %r688;
$L__BB0_15:
	and.b32  	%r690, %r652, 32;
	setp.eq.s32 	%p9, %r690, 0;
	@%p9 bra 	$L__BB0_17;
	ld.global.u32 	%r691, [%rd10+100];
	xor.b32  	%r1146, %r1146, %r691;
	ld.global.u32 	%r692, [%rd10+104];
	xor.b32  	%r1145, %r1145, %r692;
	ld.global.u32 	%r693, [%rd10+108];
	xor.b32  	%r1144, %r1144, %r693;
	ld.global.u32 	%r694, [%rd10+112];
	xor.b32  	%r1143, %r1143, %r694;
	ld.global.u32 	%r695, [%rd10+116];
	xor.b32  	%r1142, %r1142, %r695;
$L__BB0_17:
	and.b32  	%r697, %r652, 64;
	setp.eq.s32 	%p10, %r697, 0;
	@%p10 bra 	$L__BB0_19;
	ld.global.u32 	%r698, [%rd10+120];
	xor.b32  	%r1146, %r1146, %r698;
	ld.global.u32 	%r699, [%rd10+124];
	xor.b32  	%r1145, %r1145, %r699;
	ld.global.u32 	%r700, [%rd10+128];
	xor.b32  	%r1144, %r1144, %r700;
	ld.global.u32 	%r701, [%rd10+132];
	xor.b32  	%r1143, %r1143, %r701;
	ld.global.u32 	%r702, [%rd10+136];
	xor.b32  	%r1142, %r1142, %r702;
$L__BB0_19:
	and.b32  	%r704, %r652, 128;
	setp.eq.s32 	%p11, %r704, 0;
	@%p11 bra 	$L__BB0_21;
	ld.global.u32 	%r705, [%rd10+140];
	xor.b32  	%r1146, %r1146, %r705;
	ld.global.u32 	%r706, [%rd10+144];
	xor.b32  	%r1145, %r1145, %r706;
	ld.global.u32 	%r707, [%rd10+148];
	xor.b32  	%r1144, %r1144, %r707;
	ld.global.u32 	%r708, [%rd10+152];
	xor.b32  	%r1143, %r1143, %r708;
	ld.global.u32 	%r709, [%rd10+156];
	xor.b32  	%r1142, %r1142, %r709;
$L__BB0_21:
	and.b32  	%r711, %r652, 256;
	setp.eq.s32 	%p12, %r711, 0;
	@%p12 bra 	$L__BB0_23;
	ld.global.u32 	%r712, [%rd10+160];
	xor.b32  	%r1146, %r1146, %r712;
	ld.global.u32 	%r713, [%rd10+164];
	xor.b32  	%r1145, %r1145, %r713;
	ld.global.u32 	%r714, [%rd10+168];
	xor.b32  	%r1144, %r1144, %r714;
	ld.global.u32 	%r715, [%rd10+172];
	xor.b32  	%r1143, %r1143, %r715;
	ld.global.u32 	%r716, [%rd10+176];
	xor.b32  	%r1142, %r1142, %r716;
$L__BB0_23:
	and.b32  	%r718, %r652, 512;
	setp.eq.s32 	%p13, %r718, 0;
	@%p13 bra 	$L__BB0_25;
	ld.global.u32 	%r719, [%rd10+180];
	xor.b32  	%r1146, %r1146, %r719;
	ld.global.u32 	%r720, [%rd10+184];
	xor.b32  	%r1145, %r1145, %r720;
	ld.global.u32 	%r721, [%rd10+188];
	xor.b32  	%r1144, %r1144, %r721;
	ld.global.u32 	%r722, [%rd10+192];
	xor.b32  	%r1143, %r1143, %r722;
	ld.global.u32 	%r723, [%rd10+196];
	xor.b32  	%r1142, %r1142, %r723;
$L__BB0_25:
	and.b32  	%r725, %r652, 1024;
	setp.eq.s32 	%p14, %r725, 0;
	@%p14 bra 	$L__BB0_27;
	ld.global.u32 	%r726, [%rd10+200];
	xor.b32  	%r1146, %r1146, %r726;
	ld.global.u32 	%r727, [%rd10+204];
	xor.b32  	%r1145, %r1145, %r727;
	ld.global.u32 	%r728, [%rd10+208];
	xor.b32  	%r1144, %r1144, %r728;
	ld.global.u32 	%r729, [%rd10+212];
	xor.b32  	%r1143, %r1143, %r729;
	ld.global.u32 	%r730, [%rd10+216];
	xor.b32  	%r1142, %r1142, %r730;
$L__BB0_27:
	and.b32  	%r732, %r652, 2048;
	setp.eq.s32 	%p15, %r732, 0;
	@%p15 bra 	$L__BB0_29;
	ld.global.u32 	%r733, [%rd10+220];
	xor.b32  	%r1146, %r1146, %r733;
	ld.global.u32 	%r734, [%rd10+224];
	xor.b32  	%r1145, %r1145, %r734;
	ld.global.u32 	%r735, [%rd10+228];
	xor.b32  	%r1144, %r1144, %r735;
	ld.global.u32 	%r736, [%rd10+232];
	xor.b32  	%r1143, %r1143, %r736;
	ld.global.u32 	%r737, [%rd10+236];
	xor.b32  	%r1142, %r1142, %r737;
$L__BB0_29:
	and.b32  	%r739, %r652, 4096;
	setp.eq.s32 	%p16, %r739, 0;
	@%p16 bra 	$L__BB0_31;
	ld.global.u32 	%r740, [%rd10+240];
	xor.b32  	%r1146, %r1146, %r740;
	ld.global.u32 	%r741, [%rd10+244];
	xor.b32  	%r1145, %r1145, %r741;
	ld.global.u32 	%r742, [%rd10+248];
	xor.b32  	%r1144, %r1144, %r742;
	ld.global.u32 	%r743, [%rd10+252];
	xor.b32  	%r1143, %r1143, %r743;
	ld.global.u32 	%r744, [%rd10+256];
	xor.b32  	%r1142, %r1142, %r744;
$L__BB0_31:
	and.b32  	%r746, %r652, 8192;
	setp.eq.s32 	%p17, %r746, 0;
	@%p17 bra 	$L__BB0_33;
	ld.global.u32 	%r747, [%rd10+260];
	xor.b32  	%r1146, %r1146, %r747;
	ld.global.u32 	%r748, [%rd10+264];
	xor.b32  	%r1145, %r1145, %r748;
	ld.global.u32 	%r749, [%rd10+268];
	xor.b32  	%r1144, %r1144, %r749;
	ld.global.u32 	%r750, [%rd10+272];
	xor.b32  	%r1143, %r1143, %r750;
	ld.global.u32 	%r751, [%rd10+276];
	xor.b32  	%r1142, %r1142, %r751;
$L__BB0_33:
	and.b32  	%r753, %r652, 16384;
	setp.eq.s32 	%p18, %r753, 0;
	@%p18 bra 	$L__BB0_35;
	ld.global.u32 	%r754, [%rd10+280];
	xor.b32  	%r1146, %r1146, %r754;
	ld.global.u32 	%r755, [%rd10+284];
	xor.b32  	%r1145, %r1145, %r755;
	ld.global.u32 	%r756, [%rd10+288];
	xor.b32  	%r1144, %r1144, %r756;
	ld.global.u32 	%r757, [%rd10+292];
	xor.b32  	%r1143, %r1143, %r757;
	ld.global.u32 	%r758, [%rd10+296];
	xor.b32  	%r1142, %r1142, %r758;
$L__BB0_35:
	and.b32  	%r760, %r652, 32768;
	setp.eq.s32 	%p19, %r760, 0;
	@%p19 bra 	$L__BB0_37;
	ld.global.u32 	%r761, [%rd10+300];
	xor.b32  	%r1146, %r1146, %r761;
	ld.global.u32 	%r762, [%rd10+304];
	xor.b32  	%r1145, %r1145, %r762;
	ld.global.u32 	%r763, [%rd10+308];
	xor.b32  	%r1144, %r1144, %r763;
	ld.global.u32 	%r764, [%rd10+312];
	xor.b32  	%r1143, %r1143, %r764;
	ld.global.u32 	%r765, [%rd10+316];
	xor.b32  	%r1142, %r1142, %r765;
$L__BB0_37:
	add.s32 	%r1141, %r1141, 16;
	setp.ne.s32 	%p20, %r1141, 32;
	@%p20 bra 	$L__BB0_5;
	mad.lo.s32 	%r766, %r1135, -31, %r22;
	add.s32 	%r1135, %r766, 1;
	setp.ne.s32 	%p21, %r1135, 5;
	@%p21 bra 	$L__BB0_4;
	st.local.u32 	[%rd4+4], %r1146;
	st.local.v2.u32 	[%rd4+8], {%r1145, %r1144};
	st.local.v2.u32 	[%rd4+16], {%r1143, %r1142};
	setp.eq.s64 	%p22, %rd8, 1;
	@%p22 bra 	$L__BB0_114;
	mov.b32 	%r1142, 0;
	mov.u32 	%r1143, %r1142;
	mov.u32 	%r1144, %r1142;
	mov.u32 	%r1145, %r1142;
	mov.u32 	%r1146, %r1142;
	mov.u32 	%r1227, %r1142;
$L__BB0_41:
	mul.wide.u32 	%rd37, %r1227, 4;
	add.s64 	%rd38, %rd4, %rd37;
	ld.local.u32 	%r197, [%rd38+4];
	shl.b32 	%r198, %r1227, 5;
	mov.b32 	%r1233, 0;
$L__BB0_42:
	.pragma "nounroll";
	shr.u32 	%r769, %r197, %r1233;
	and.b32  	%r770, %r769, 1;
	setp.eq.b32 	%p23, %r770, 1;
	not.pred 	%p24, %p23;
	add.s32 	%r771, %r198, %r1233;
	mul.lo.s32 	%r772, %r771, 5;
	mul.wide.u32 	%rd39, %r772, 4;
	add.s64 	%rd11, %rd9, %rd39;
	@%p24 bra 	$L__BB0_44;
	ld.global.u32 	%r773, [%rd11];
	xor.b32  	%r1146, %r1146, %r773;
	ld.global.u32 	%r774, [%rd11+4];
	xor.b32  	%r1145, %r1145, %r774;
	ld.global.u32 	%r775, [%rd11+8];
	xor.b32  	%r1144, %r1144, %r775;
	ld.global.u32 	%r776, [%rd11+12];
	xor.b32  	%r1143, %r1143, %r776;
	ld.global.u32 	%r777, [%rd11+16];
	xor.b32  	%r1142, %r1142, %r777;
$L__BB0_44:
	and.b32  	%r779, %r769, 2;
	setp.eq.s32 	%p25, %r779, 0;
	@%p25 bra 	$L__BB0_46;
	ld.global.u32 	%r780, [%rd11+20];
	xor.b32  	%r1146, %r1146, %r780;
	ld.global.u32 	%r781, [%rd11+24];
	xor.b32  	%r1145, %r1145, %r781;
	ld.global.u32 	%r782, [%rd11+28];
	xor.b32  	%r1144, %r1144, %r782;
	ld.global.u32 	%r783, [%rd11+32];
	xor.b32  	%r1143, %r1143, %r783;
	ld.global.u32 	%r784, [%rd11+36];
	xor.b32  	%r1142, %r1142, %r784;
$L__BB0_46:
	and.b32  	%r786, %r769, 4;
	setp.eq.s32 	%p26, %r786, 0;
	@%p26 bra 	$L__BB0_48;
	ld.global.u32 	%r787, [%rd11+40];
	xor.b32  	%r1146, %r1146, %r787;
	ld.global.u32 	%r788, [%rd11+44];
	xor.b32  	%r1145, %r1145, %r788;
	ld.global.u32 	%r789, [%rd11+48];
	xor.b32  	%r1144, %r1144, %r789;
	ld.global.u32 	%r790, [%rd11+52];
	xor.b32  	%r1143, %r1143, %r790;
	ld.global.u32 	%r791, [%rd11+56];
	xor.b32  	%r1142, %r1142, %r791;
$L__BB0_48:
	and.b32  	%r793, %r769, 8;
	setp.eq.s32 	%p27, %r793, 0;
	@%p27 bra 	$L__BB0_50;
	ld.global.u32 	%r794, [%rd11+60];
	xor.b32  	%r1146, %r1146, %r794;
	ld.global.u32 	%r795, [%rd11+64];
	xor.b32  	%r1145, %r1145, %r795;
	ld.global.u32 	%r796, [%rd11+68];
	xor.b32  	%r1144, %r1144, %r796;
	ld.global.u32 	%r797, [%rd11+72];
	xor.b32  	%r1143, %r1143, %r797;
	ld.global.u32 	%r798, [%rd11+76];
	xor.b32  	%r1142, %r1142, %r798;
$L__BB0_50:
	and.b32  	%r800, %r769, 16;
	setp.eq.s32 	%p28, %r800, 0;
	@%p28 bra 	$L__BB0_52;
	ld.global.u32 	%r801, [%rd11+80];
	xor.b32  	%r1146, %r1146, %r801;
	ld.global.u32 	%r802, [%rd11+84];
	xor.b32  	%r1145, %r1145, %r802;
	ld.global.u32 	%r803, [%rd11+88];
	xor.b32  	%r1144, %r1144, %r803;
	ld.global.u32 	%r804, [%rd11+92];
	xor.b32  	%r1143, %r1143, %r804;
	ld.global.u32 	%r805, [%rd11+96];
	xor.b32  	%r1142, %r1142, %r805;
$L__BB0_52:
	and.b32  	%r807, %r769, 32;
	setp.eq.s32 	%p29, %r807, 0;
	@%p29 bra 	$L__BB0_54;
	ld.global.u32 	%r808, [%rd11+100];
	xor.b32  	%r1146, %r1146, %r808;
	ld.global.u32 	%r809, [%rd11+104];
	xor.b32  	%r1145, %r1145, %r809;
	ld.global.u32 	%r810, [%rd11+108];
	xor.b32  	%r1144, %r1144, %r810;
	ld.global.u32 	%r811, [%rd11+112];
	xor.b32  	%r1143, %r1143, %r811;
	ld.global.u32 	%r812, [%rd11+116];
	xor.b32  	%r1142, %r1142, %r812;
$L__BB0_54:
	and.b32  	%r814, %r769, 64;
	setp.eq.s32 	%p30, %r814, 0;
	@%p30 bra 	$L__BB0_56;
	ld.global.u32 	%r815, [%rd11+120];
	xor.b32  	%r1146, %r1146, %r815;
	ld.global.u32 	%r816, [%rd11+124];
	xor.b32  	%r1145, %r1145, %r816;
	ld.global.u32 	%r817, [%rd11+128];
	xor.b32  	%r1144, %r1144, %r817;
	ld.global.u32 	%r818, [%rd11+132];
	xor.b32  	%r1143, %r1143, %r818;
	ld.global.u32 	%r819, [%rd11+136];
	xor.b32  	%r1142, %r1142, %r819;
$L__BB0_56:
	and.b32  	%r821, %r769, 128;
	setp.eq.s32 	%p31, %r821, 0;
	@%p31 bra 	$L__BB0_58;
	ld.global.u32 	%r822, [%rd11+140];
	xor.b32  	%r1146, %r1146, %r822;
	ld.global.u32 	%r823, [%rd11+144];
	xor.b32  	%r1145, %r1145, %r823;
	ld.global.u32 	%r824, [%rd11+148];
	xor.b32  	%r1144, %r1144, %r824;
	ld.global.u32 	%r825, [%rd11+152];
	xor.b32  	%r1143, %r1143, %r825;
	ld.global.u32 	%r826, [%rd11+156];
	xor.b32  	%r1142, %r1142, %r826;
$L__BB0_58:
	and.b32  	%r828, %r769, 256;
	setp.eq.s32 	%p32, %r828, 0;
	@%p32 bra 	$L__BB0_60;
	ld.global.u32 	%r829, [%rd11+160];
	xor.b32  	%r1146, %r1146, %r829;
	ld.global.u32 	%r830, [%rd11+164];
	xor.b32  	%r1145, %r1145, %r830;
	ld.global.u32 	%r831, [%rd11+168];
	xor.b32  	%r1144, %r1144, %r831;
	ld.global.u32 	%r832, [%rd11+172];
	xor.b32  	%r1143, %r1143, %r832;
	ld.global.u32 	%r833, [%rd11+176];
	xor.b32  	%r1142, %r1142, %r833;
$L__BB0_60:
	and.b32  	%r835, %r769, 512;
	setp.eq.s32 	%p33, %r835, 0;
	@%p33 bra 	$L__BB0_62;
	ld.global.u32 	%r836, [%rd11+180];
	xor.b32  	%r1146, %r1146, %r836;
	ld.global.u32 	%r837, [%rd11+184];
	xor.b32  	%r1145, %r1145, %r837;
	ld.global.u32 	%r838, [%rd11+188];
	xor.b32  	%r1144, %r1144, %r838;
	ld.global.u32 	%r839, [%rd11+192];
	xor.b32  	%r1143, %r1143, %r839;
	ld.global.u32 	%r840, [%rd11+196];
	xor.b32  	%r1142, %r1142, %r840;
$L__BB0_62:
	and.b32  	%r842, %r769, 1024;
	setp.eq.s32 	%p34, %r842, 0;
	@%p34 bra 	$L__BB0_64;
	ld.global.u32 	%r843, [%rd11+200];
	xor.b32  	%r1146, %r1146, %r843;
	ld.global.u32 	%r844, [%rd11+204];
	xor.b32  	%r1145, %r1145, %r844;
	ld.global.u32 	%r845, [%rd11+208];
	xor.b32  	%r1144, %r1144, %r845;
	ld.global.u32 	%r846, [%rd11+212];
	xor.b32  	%r1143, %r1143, %r846;
	ld.global.u32 	%r847, [%rd11+216];
	xor.b32  	%r1142, %r1142, %r847;
$L__BB0_64:
	and.b32  	%r849, %r769, 2048;
	setp.eq.s32 	%p35, %r849, 0;
	@%p35 bra 	$L__BB0_66;
	ld.global.u32 	%r850, [%rd11+220];
	xor.b32  	%r1146, %r1146, %r850;
	ld.global.u32 	%r851, [%rd11+224];
	xor.b32  	%r1145, %r1145, %r851;
	ld.global.u32 	%r852, [%rd11+228];
	xor.b32  	%r1144, %r1144, %r852;
	ld.global.u32 	%r853, [%rd11+232];
	xor.b32  	%r1143, %r1143, %r853;
	ld.global.u32 	%r854, [%rd11+236];
	xor.b32  	%r1142, %r1142, %r854;
$L__BB0_66:
	and.b32  	%r856, %r769, 4096;
	setp.eq.s32 	%p36, %r856, 0;
	@%p36 bra 	$L__BB0_68;
	ld.global.u32 	%r857, [%rd11+240];
	xor.b32  	%r1146, %r1146, %r857;
	ld.global.u32 	%r858, [%rd11+244];
	xor.b32  	%r1145, %r1145, %r858;
	ld.global.u32 	%r859, [%rd11+248];
	xor.b32  	%r1144, %r1144, %r859;
	ld.global.u32 	%r860, [%rd11+252];
	xor.b32  	%r1143, %r1143, %r860;
	ld.global.u32 	%r861, [%rd11+256];
	xor.b32  	%r1142, %r1142, %r861;
$L__BB0_68:
	and.b32  	%r863, %r769, 8192;
	setp.eq.s32 	%p37, %r863, 0;
	@%p37 bra 	$L__BB0_70;
	ld.global.u32 	%r864, [%rd11+260];
	xor.b32  	%r1146, %r1146, %r864;
	ld.global.u32 	%r865, [%rd11+264];
	xor.b32  	%r1145, %r1145, %r865;
	ld.global.u32 	%r866, [%rd11+268];
	xor.b32  	%r1144, %r1144, %r866;
	ld.global.u32 	%r867, [%rd11+272];
	xor.b32  	%r1143, %r1143, %r867;
	ld.global.u32 	%r868, [%rd11+276];
	xor.b32  	%r1142, %r1142, %r868;
$L__BB0_70:
	and.b32  	%r870, %r769, 16384;
	setp.eq.s32 	%p38, %r870, 0;
	@%p38 bra 	$L__BB0_72;
	ld.global.u32 	%r871, [%rd11+280];
	xor.b32  	%r1146, %r1146, %r871;
	ld.global.u32 	%r872, [%rd11+284];
	xor.b32  	%r1145, %r1145, %r872;
	ld.global.u32 	%r873, [%rd11+288];
	xor.b32  	%r1144, %r1144, %r873;
	ld.global.u32 	%r874, [%rd11+292];
	xor.b32  	%r1143, %r1143, %r874;
	ld.global.u32 	%r875, [%rd11+296];
	xor.b32  	%r1142, %r1142, %r875;
$L__BB0_72:
	and.b32  	%r877, %r769, 32768;
	setp.eq.s32 	%p39, %r877, 0;
	@%p39 bra 	$L__BB0_74;
	ld.global.u32 	%r878, [%rd11+300];
	xor.b32  	%r1146, %r1146, %r878;
	ld.global.u32 	%r879, [%rd11+304];
	xor.b32  	%r1145, %r1145, %r879;
	ld.global.u32 	%r880, [%rd11+308];
	xor.b32  	%r1144, %r1144, %r880;
	ld.global.u32 	%r881, [%rd11+312];
	xor.b32  	%r1143, %r1143, %r881;
	ld.global.u32 	%r882, [%rd11+316];
	xor.b32  	%r1142, %r1142, %r882;
$L__BB0_74:
	add.s32 	%r1233, %r1233, 16;
	setp.ne.s32 	%p40, %r1233, 32;
	@%p40 bra 	$L__BB0_42;
	mad.lo.s32 	%r883, %r1227, -31, %r198;
	add.s32 	%r1227, %r883, 1;
	setp.ne.s32 	%p41, %r1227, 5;
	@%p41 bra 	$L__BB0_41;
	st.local.u32 	[%rd4+4], %r1146;
	st.local.v2.u32 	[%rd4+8], {%r1145, %r1144};
	st.local.v2.u32 	[%rd4+16], {%r1143, %r1142};
	setp.ne.s64 	%p42, %rd8, 3;
	@%p42 bra 	$L__BB0_114;
	mov.b32 	%r1142, 0;
	mov.u32 	%r1143, %r1142;
	mov.u32 	%r1144, %r1142;
	mov.u32 	%r1145, %r1142;
	mov.u32 	%r1146, %r1142;
	mov.u32 	%r1319, %r1142;
$L__BB0_78:
	mul.wide.u32 	%rd40, %r1319, 4;
	add.s64 	%rd41, %rd4, %rd40;
	ld.local.u32 	%r373, [%rd41+4];
	shl.b32 	%r374, %r1319, 5;
	mov.b32 	%r1325, 0;
$L__BB0_79:
	.pragma "nounroll";
	shr.u32 	%r886, %r373, %r1325;
	and.b32  	%r887, %r886, 1;
	setp.eq.b32 	%p43, %r887, 1;
	not.pred 	%p44, %p43;
	add.s32 	%r888, %r374, %r1325;
	mul.lo.s32 	%r889, %r888, 5;
	mul.wide.u32 	%rd42, %r889, 4;
	add.s64 	%rd12, %rd9, %rd42;
	@%p44 bra 	$L__BB0_81;
	ld.global.u32 	%r890, [%rd12];
	xor.b32  	%r1146, %r1146, %r890;
	ld.global.u32 	%r891, [%rd12+4];
	xor.b32  	%r1145, %r1145, %r891;
	ld.global.u32 	%r892, [%rd12+8];
	xor.b32  	%r1144, %r1144, %r892;
	ld.global.u32 	%r893, [%rd12+12];
	xor.b32  	%r1143, %r1143, %r893;
	ld.global.u32 	%r894, [%rd12+16];
	xor.b32  	%r1142, %r1142, %r894;
$L__BB0_81:
	and.b32  	%r896, %r886, 2;
	setp.eq.s32 	%p45, %r896, 0;
	@%p45 bra 	$L__BB0_83;
	ld.global.u32 	%r897, [%rd12+20];
	xor.b32  	%r1146, %r1146, %r897;
	ld.global.u32 	%r898, [%rd12+24];
	xor.b32  	%r1145, %r1145, %r898;
	ld.global.u32 	%r899, [%rd12+28];
	xor.b32  	%r1144, %r1144, %r899;
	ld.global.u32 	%r900, [%rd12+32];
	xor.b32  	%r1143, %r1143, %r900;
	ld.global.u32 	%r901, [%rd12+36];
	xor.b32  	%r1142, %r1142, %r901;
$L__BB0_83:
	and.b32  	%r903, %r886, 4;
	setp.eq.s32 	%p46, %r903, 0;
	@%p46 bra 	$L__BB0_85;
	ld.global.u32 	%r904, [%rd12+40];
	xor.b32  	%r1146, %r1146, %r904;
	ld.global.u32 	%r905, [%rd12+44];
	xor.b32  	%r1145, %r1145, %r905;
	ld.global.u32 	%r906, [%rd12+48];
	xor.b32  	%r1144, %r1144, %r906;
	ld.global.u32 	%r907, [%rd12+52];
	xor.b32  	%r1143, %r1143, %r907;
	ld.global.u32 	%r908, [%rd12+56];
	xor.b32  	%r1142, %r1142, %r908;
$L__BB0_85:
	and.b32  	%r910, %r886, 8;
	setp.eq.s32 	%p47, %r910, 0;
	@%p47 bra 	$L__BB0_87;
	ld.global.u32 	%r911, [%rd12+60];
	xor.b32  	%r1146, %r1146, %r911;
	ld.global.u32 	%r912, [%rd12+64];
	xor.b32  	%r1145, %r1145, %r912;
	ld.global.u32 	%r913, [%rd12+68];
	xor.b32  	%r1144, %r1144, %r913;
	ld.global.u32 	%r914, [%rd12+72];
	xor.b32  	%r1143, %r1143, %r914;
	ld.global.u32 	%r915, [%rd12+76];
	xor.b32  	%r1142, %r1142, %r915;
$L__BB0_87:
	and.b32  	%r917, %r886, 16;
	setp.eq.s32 	%p48, %r917, 0;
	@%p48 bra 	$L__BB0_89;
	ld.global.u32 	%r918, [%rd12+80];
	xor.b32  	%r1146, %r1146, %r918;
	ld.global.u32 	%r919, [%rd12+84];
	xor.b32  	%r1145, %r1145, %r919;
	ld.global.u32 	%r920, [%rd12+88];
	xor.b32  	%r1144, %r1144, %r920;
	ld.global.u32 	%r921, [%rd12+92];
	xor.b32  	%r1143, %r1143, %r921;
	ld.global.u32 	%r922, [%rd12+96];
	xor.b32  	%r1142, %r1142, %r922;
$L__BB0_89:
	and.b32  	%r924, %r886, 32;
	setp.eq.s32 	%p49, %r924, 0;
	@%p49 bra 	$L__BB0_91;
	ld.global.u32 	%r925, [%rd12+100];
	xor.b32  	%r1146, %r1146, %r925;
	ld.global.u32 	%r926, [%rd12+104];
	xor.b32  	%r1145, %r1145, %r926;
	ld.global.u32 	%r927, [%rd12+108];
	xor.b32  	%r1144, %r1144, %r927;
	ld.global.u32 	%r928, [%rd12+112];
	xor.b32  	%r1143, %r1143, %r928;
	ld.global.u32 	%r929, [%rd12+116];
	xor.b32  	%r1142, %r1142, %r929;
$L__BB0_91:
	and.b32  	%r931, %r886, 64;
	setp.eq.s32 	%p50, %r931, 0;
	@%p50 bra 	$L__BB0_93;
	ld.global.u32 	%r932, [%rd12+120];
	xor.b32  	%r1146, %r1146, %r932;
	ld.global.u32 	%r933, [%rd12+124];
	xor.b32  	%r1145, %r1145, %r933;
	ld.global.u32 	%r934, [%rd12+128];
	xor.b32  	%r1144, %r1144, %r934;
	ld.global.u32 	%r935, [%rd12+132];
	xor.b32  	%r1143, %r1143, %r935;
	ld.global.u32 	%r936, [%rd12+136];
	xor.b32  	%r1142, %r1142, %r936;
$L__BB0_93:
	and.b32  	%r938, %r886, 128;
	setp.eq.s32 	%p51, %r938, 0;
	@%p51 bra 	$L__BB0_95;
	ld.global.u32 	%r939, [%rd12+140];
	xor.b32  	%r1146, %r1146, %r939;
	ld.global.u32 	%r940, [%rd12+144];
	xor.b32  	%r1145, %r1145, %r940;
	ld.global.u32 	%r941, [%rd12+148];
	xor.b32  	%r1144, %r1144, %r941;
	ld.global.u32 	%r942, [%rd12+152];
	xor.b32  	%r1143, %r1143, %r942;
	ld.global.u32 	%r943, [%rd12+156];
	xor.b32  	%r1142, %r1142, %r943;
$L__BB0_95:
	and.b32  	%r945, %r886, 256;
	setp.eq.s32 	%p52, %r945, 0;
	@%p52 bra 	$L__BB0_97;
	ld.global.u32 	%r946, [%rd12+160];
	xor.b32  	%r1146, %r1146, %r946;
	ld.global.u32 	%r947, [%rd12+164];
	xor.b32  	%r1145, %r1145, %r947;
	ld.global.u32 	%r948, [%rd12+168];
	xor.b32  	%r1144, %r1144, %r948;
	ld.global.u32 	%r949, [%rd12+172];
	xor.b32  	%r1143, %r1143, %r949;
	ld.global.u32 	%r950, [%rd12+176];
	xor.b32  	%r1142, %r1142, %r950;
$L__BB0_97:
	and.b32  	%r952, %r886, 512;
	setp.eq.s32 	%p53, %r952, 0;
	@%p53 bra 	$L__BB0_99;
	ld.global.u32 	%r953, [%rd12+180];
	xor.b32  	%r1146, %r1146, %r953;
	ld.global.u32 	%r954, [%rd12+184];
	xor.b32  	%r1145, %r1145, %r954;
	ld.global.u32 	%r955, [%rd12+188];
	xor.b32  	%r1144, %r1144, %r955;
	ld.global.u32 	%r956, [%rd12+192];
	xor.b32  	%r1143, %r1143, %r956;
	ld.global.u32 	%r957, [%rd12+196];
	xor.b32  	%r1142, %r1142, %r957;
$L__BB0_99:
	and.b32  	%r959, %r886, 1024;
	setp.eq.s32 	%p54, %r959, 0;
	@%p54 bra 	$L__BB0_101;
	ld.global.u32 	%r960, [%rd12+200];
	xor.b32  	%r1146, %r1146, %r960;
	ld.global.u32 	%r961, [%rd12+204];
	xor.b32  	%r1145, %r1145, %r961;
	ld.global.u32 	%r962, [%rd12+208];
	xor.b32  	%r1144, %r1144, %r962;
	ld.global.u32 	%r963, [%rd12+212];
	xor.b32  	%r1143, %r1143, %r963;
	ld.global.u32 	%r964, [%rd12+216];
	xor.b32  	%r1142, %r1142, %r964;
$L__BB0_101:
	and.b32  	%r966, %r886, 2048;
	setp.eq.s32 	%p55, %r966, 0;
	@%p55 bra 	$L__BB0_103;
	ld.global.u32 	%r967, [%rd12+220];
	xor.b32  	%r1146, %r1146, %r967;
	ld.global.u32 	%r968, [%rd12+224];
	xor.b32  	%r1145, %r1145, %r968;
	ld.global.u32 	%r969, [%rd12+228];
	xor.b32  	%r1144, %r1144, %r969;
	ld.global.u32 	%r970, [%rd12+232];
	xor.b32  	%r1143, %r1143, %r970;
	ld.global.u32 	%r971, [%rd12+236];
	xor.b32  	%r1142, %r1142, %r971;
$L__BB0_103:
	and.b32  	%r973, %r886, 4096;
	setp.eq.s32 	%p56, %r973, 0;
	@%p56 bra 	$L__BB0_105;
	ld.global.u32 	%r974, [%rd12+240];
	xor.b32  	%r1146, %r1146, %r974;
	ld.global.u32 	%r975, [%rd12+244];
	xor.b32  	%r1145, %r1145, %r975;
	ld.global.u32 	%r976, [%rd12+248];
	xor.b32  	%r1144, %r1144, %r976;
	ld.global.u32 	%r977, [%rd12+252];
	xor.b32  	%r1143, %r1143, %r977;
	ld.global.u32 	%r978, [%rd12+256];
	xor.b32  	%r1142, %r1142, %r978;
$L__BB0_105:
	and.b32  	%r980, %r886, 8192;
	setp.eq.s32 	%p57, %r980, 0;
	@%p57 bra 	$L__BB0_107;
	ld.global.u32 	%r981, [%rd12+260];
	xor.b32  	%r1146, %r1146, %r981;
	ld.global.u32 	%r982, [%rd12+264];
	xor.b32  	%r1145, %r1145, %r982;
	ld.global.u32 	%r983, [%rd12+268];
	xor.b32  	%r1144, %r1144, %r983;
	ld.global.u32 	%r984, [%rd12+272];
	xor.b32  	%r1143, %r1143, %r984;
	ld.global.u32 	%r985, [%rd12+276];
	xor.b32  	%r1142, %r1142, %r985;
$L__BB0_107:
	and.b32  	%r987, %r886, 16384;
	setp.eq.s32 	%p58, %r987, 0;
	@%p58 bra 	$L__BB0_109;
	ld.global.u32 	%r988, [%rd12+280];
	xor.b32  	%r1146, %r1146, %r988;
	ld.global.u32 	%r989, [%rd12+284];
	xor.b32  	%r1145, %r1145, %r989;
	ld.global.u32 	%r990, [%rd12+288];
	xor.b32  	%r1144, %r1144, %r990;
	ld.global.u32 	%r991, [%rd12+292];
	xor.b32  	%r1143, %r1143, %r991;
	ld.global.u32 	%r992, [%rd12+296];
	xor.b32  	%r1142, %r1142, %r992;
$L__BB0_109:
	and.b32  	%r994, %r886, 32768;
	setp.eq.s32 	%p59, %r994, 0;
	@%p59 bra 	$L__BB0_111;
	ld.global.u32 	%r995, [%rd12+300];
	xor.b32  	%r1146, %r1146, %r995;
	ld.global.u32 	%r996, [%rd12+304];
	xor.b32  	%r1145, %r1145, %r996;
	ld.global.u32 	%r997, [%rd12+308];
	xor.b32  	%r1144, %r1144, %r997;
	ld.global.u32 	%r998, [%rd12+312];
	xor.b32  	%r1143, %r1143, %r998;
	ld.global.u32 	%r999, [%rd12+316];
	xor.b32  	%r1142, %r1142, %r999;
$L__BB0_111:
	add.s32 	%r1325, %r1325, 16;
	setp.ne.s32 	%p60, %r1325, 32;
	@%p60 bra 	$L__BB0_79;
	mad.lo.s32 	%r1000, %r1319, -31, %r374;
	add.s32 	%r1319, %r1000, 1;
	setp.ne.s32 	%p61, %r1319, 5;
	@%p61 bra 	$L__BB0_78;
	st.local.u32 	[%rd4+4], %r1146;
	st.local.v2.u32 	[%rd4+8], {%r1145, %r1144};
	st.local.v2.u32 	[%rd4+16], {%r1143, %r1142};
$L__BB0_114:
	shr.u64 	%rd110, %rd7, 2;
	add.s32 	%r1129, %r1129, 1;
	setp.gt.u64 	%p62, %rd7, 3;
	@%p62 bra 	$L__BB0_2;
$L__BB0_115:
	mov.b32 	%r1001, 0;
	st.local.v2.u32 	[%rd4+24], {%r1001, %r1001};
	st.local.u32 	[%rd4+32], %r1001;
	mov.b64 	%rd43, 0;
	st.local.u64 	[%rd4+40], %rd43;
	setp.ge.s32 	%p63, %r1422, %r639;
	@%p63 bra 	$L__BB0_119;
	mov.b32 	%r1002, 1127219200;
	mov.b32 	%r1003, -2147483648;
	mov.b64 	%fd1, {%r1003, %r1002};
	and.b32  	%r554, %r638, 15;
	and.b32  	%r555, %r638, 7;
	and.b32  	%r556, %r637, 7;
	and.b32  	%r557, %r638, 2147483632;
	and.b32  	%r558, %r638, 3;
	and.b32  	%r559, %r637, 1;
	and.b32  	%r560, %r637, 2147483646;
	and.b32  	%r561, %r637, 2147483640;
	mov.u32 	%r1004, %nctaid.x;
	mul.lo.s32 	%r562, %r1, %r1004;
$L__BB0_117:
	mov.u32 	%r568, %r1146;
	mov.u32 	%r567, %r1145;
	mov.u32 	%r566, %r1144;
	mov.u32 	%r565, %r1143;
	mov.u32 	%r564, %r1142;
	mov.u32 	%r563, %r1450;
	setp.geu.f64 	%p64, %fd45, %fd46;
	mov.u32 	%r1429, %r566;
	mov.u32 	%r1430, %r567;
	mov.u32 	%r1431, %r568;
	mov.f64 	%fd225, %fd45;
	@%p64 bra 	$L__BB0_118;
	bra.uni 	$L__BB0_129;
$L__BB0_118:
	add.s32 	%r1422, %r1422, %r562;
	setp.lt.s32 	%p152, %r1422, %r639;
	@%p152 bra 	$L__BB0_117;
$L__BB0_119:
	{ // callseq 4, 0
	.param .b64 param0;
	st.param.b64 	[param0], %rd31;
	call.uni 
	free, 
	(
	param0
	);
	} // callseq 4
	ret;
$L__BB0_120:
	setp.eq.s32 	%p146, %r556, 0;
	@%p146 bra 	$L__BB0_128;
	add.s32 	%r1095, %r556, -1;
	setp.lt.u32 	%p147, %r1095, 3;
	@%p147 bra 	$L__BB0_123;
	add.s32 	%r1096, %r1424, %r627;
	mul.wide.s32 	%rd92, %r1096, 4;
	add.s64 	%rd93, %rd3, %rd92;
	ld.global.u32 	%r1097, [%rd93];
	mad.lo.s32 	%r1098, %r1424, %r639, %r1422;
	mul.wide.s32 	%rd94, %r1098, 4;
	add.s64 	%rd95, %rd2, %rd94;
	ld.global.u32 	%r1099, [%rd95];
	add.s32 	%r1100, %r1099, %r1097;
	st.global.u32 	[%rd95], %r1100;
	ld.global.u32 	%r1101, [%rd93+4];
	mul.wide.s32 	%rd96, %r639, 4;
	add.s64 	%rd97, %rd95, %rd96;
	ld.global.u32 	%r1102, [%rd97];
	add.s32 	%r1103, %r1102, %r1101;
	st.global.u32 	[%rd97], %r1103;
	ld.global.u32 	%r1104, [%rd93+8];
	add.s64 	%rd98, %rd97, %rd96;
	ld.global.u32 	%r1105, [%rd98];
	add.s32 	%r1106, %r1105, %r1104;
	st.global.u32 	[%rd98], %r1106;
	ld.global.u32 	%r1107, [%rd93+12];
	add.s64 	%rd99, %rd98, %rd96;
	ld.global.u32 	%r1108, [%rd99];
	add.s32 	%r1109, %r1108, %r1107;
	st.global.u32 	[%rd99], %r1109;
	add.s32 	%r1424, %r1424, 4;
$L__BB0_123:
	and.b32  	%r1110, %r637, 3;
	setp.eq.s32 	%p148, %r1110, 0;
	@%p148 bra 	$L__BB0_128;
	setp.eq.s32 	%p149, %r1110, 1;
	@%p149 bra 	$L__BB0_126;
	add.s32 	%r1111, %r1424, %r627;
	mul.wide.s32 	%rd100, %r1111, 4;
	add.s64 	%rd101, %rd3, %rd100;
	ld.global.u32 	%r1112, [%rd101];
	mad.lo.s32 	%r1113, %r1424, %r639, %r1422;
	mul.wide.s32 	%rd102, %r1113, 4;
	add.s64 	%rd103, %rd2, %rd102;
	ld.global.u32 	%r1114, [%rd103];
	add.s32 	%r1115, %r1114, %r1112;
	st.global.u32 	[%rd103], %r1115;
	ld.global.u32 	%r1116, [%rd101+4];
	mul.wide.s32 	%rd104, %r639, 4;
	add.s64 	%rd105, %rd103, %rd104;
	ld.global.u32 	%r1117, [%rd105];
	add.s32 	%r1118, %r1117, %r1116;
	st.global.u32 	[%rd105], %r1118;
	add.s32 	%r1424, %r1424, 2;
$L__BB0_126:
	setp.eq.s32 	%p150, %r559, 0;
	@%p150 bra 	$L__BB0_128;
	add.s32 	%r1119, %r1424, %r627;
	mul.wide.s32 	%rd106, %r1119, 4;
	add.s64 	%rd107, %rd3, %rd106;
	ld.global.u32 	%r1120, [%rd107];
	mad.lo.s32 	%r1121, %r1424, %r639, %r1422;
	mul.wide.s32 	%rd108, %r1121, 4;
	add.s64 	%rd109, %rd2, %rd108;
	ld.global.u32 	%r1122, [%rd109];
	add.s32 	%r1123, %r1122, %r1120;
	st.global.u32 	[%rd109], %r1123;
$L__BB0_128:
	setp.geu.f64 	%p151, %fd225, %fd46;
	mov.u32 	%r1144, %r1429;
	mov.u32 	%r1145, %r1430;
	mov.u32 	%r1146, %r1431;
	@%p151 bra 	$L__BB0_118;
$L__BB0_129:
	mov.u32 	%r580, %r1431;
	mov.u32 	%r579, %r1430;
	mov.u32 	%r1431, %r1429;
	mov.u32 	%r1430, %r1143;
	mov.u32 	%r1429, %r1142;
	mov.u32 	%r575, %r1450;
	setp.lt.s32 	%p65, %r638, 1;
	bar.sync 	0;
	mov.f64 	%fd238, 0d0000000000000000;
	@%p65 bra 	$L__BB0_162;
	setp.lt.s32 	%p66, %r637, 1;
	@%p66 bra 	$L__BB0_149;
	mov.f64 	%fd238, 0d0000000000000000;
	mov.b32 	%r1432, 0;
$L__BB0_132:
	setp.eq.s32 	%p76, %r637, 1;
	mul.wide.u32 	%rd51, %r1432, 8;
	add.s64 	%rd52, %rd1, %rd51;
	ld.global.f64 	%fd228, [%rd52];
	add.s64 	%rd14, %rd31, %rd51;
	st.f64 	[%rd14], %fd228;
	mul.lo.s32 	%r582, %r1432, %r637;
	mov.b32 	%r1434, 0;
	@%p76 bra 	$L__BB0_143;
	mov.b32 	%r1433, 0;
$L__BB0_134:
	add.s32 	%r1012, %r1433, %r582;
	mul.wide.u32 	%rd53, %r1012, 4;
	add.s64 	%rd15, %rd3, %rd53;
	ld.global.u32 	%r584, [%rd15];
	setp.gt.s32 	%p77, %r584, -1;
	@%p77 bra 	$L__BB0_138;
	mad.lo.s32 	%r1013, %r1433, %r639, %r1422;
	mul.wide.s32 	%rd54, %r1013, 4;
	add.s64 	%rd55, %rd2, %rd54;
	ld.global.u32 	%r585, [%rd55];
	neg.s32 	%r586, %r584;
	setp.lt.s32 	%p78, %r585, %r586;
	@%p78 bra 	$L__BB0_137;
	cvt.rn.f64.u32 	%fd110, %r585;
	cvt.rn.f64.u32 	%fd111, %r586;
	{
	.reg .b32 %temp; 
	mov.b64 	{%temp, %r1014}, %fd110;
	}
	{
	.reg .b32 %temp; 
	mov.b64 	{%temp, %r1015}, %fd111;
	}
	shr.u32 	%r1016, %r1015, 20;
	and.b32  	%r1017, %r1016, 2047;
	add.s32 	%r1018, %r1017, -1012;
	mov.b64 	%rd56, %fd111;
	shl.b64 	%rd57, %rd56, %r1018;
	setp.eq.s64 	%p79, %rd57, -9223372036854775808;
	{ // callseq 1, 0
	.param .b64 param0;
	st.param.f64 	[param0], %fd110;
	.param .b64 param1;
	st.param.f64 	[param1], %fd111;
	.param .b64 retval0;
	call.uni (retval0), 
	__internal_accurate_pow, 
	(
	param0, 
	param1
	);
	ld.param.f64 	%fd112, [retval0];
	} // callseq 1
	setp.lt.s32 	%p80, %r1014, 0;
	neg.f64 	%fd114, %fd112;
	selp.f64 	%fd115, %fd114, %fd112, %p79;
	selp.f64 	%fd116, %fd115, %fd112, %p80;
	setp.eq.s32 	%p81, %r585, 1;
	selp.f64 	%fd117, 0d3FF0000000000000, %fd116, %p81;
	mul.f64 	%fd228, %fd228, %fd117;
	st.f64 	[%rd14], %fd228;
	bra.uni 	$L__BB0_138;
$L__BB0_137:
	mul.f64 	%fd228, %fd228, 0d0000000000000000;
	st.f64 	[%rd14], %fd228;
$L__BB0_138:
	ld.global.u32 	%r587, [%rd15+4];
	setp.gt.s32 	%p82, %r587, -1;
	@%p82 bra 	$L__BB0_142;
	mad.lo.s32 	%r1019, %r639, %r1433, %r639;
	add.s32 	%r1020, %r1019, %r1422;
	mul.wide.s32 	%rd59, %r1020, 4;
	add.s64 	%rd60, %rd2, %rd59;
	ld.global.u32 	%r588, [%rd60];
	neg.s32 	%r589, %r587;
	setp.lt.s32 	%p83, %r588, %r589;
	@%p83 bra 	$L__BB0_141;
	cvt.rn.f64.u32 	%fd118, %r588;
	cvt.rn.f64.u32 	%fd119, %r589;
	{
	.reg .b32 %temp; 
	mov.b64 	{%temp, %r1021}, %fd118;
	}
	{
	.reg .b32 %temp; 
	mov.b64 	{%temp, %r1022}, %fd119;
	}
	shr.u32 	%r1023, %r1022, 20;
	and.b32  	%r1024, %r1023, 2047;
	add.s32 	%r1025, %r1024, -1012;
	mov.b64 	%rd61, %fd119;
	shl.b64 	%rd62, %rd61, %r1025;
	setp.eq.s64 	%p84, %rd62, -9223372036854775808;
	{ // callseq 2, 0
	.param .b64 param0;
	st.param.f64 	[param0], %fd118;
	.param .b64 param1;
	st.param.f64 	[param1], %fd119;
	.param .b64 retval0;
	call.uni (retval0), 
	__internal_accurate_pow, 
	(
	param0, 
	param1
	);
	ld.param.f64 	%fd120, [retval0];
	} // callseq 2
	setp.lt.s32 	%p85, %r1021, 0;
	neg.f64 	%fd122, %fd120;
	selp.f64 	%fd123, %fd122, %fd120, %p84;
	selp.f64 	%fd124, %fd123, %fd120, %p85;
	setp.eq.s32 	%p86, %r588, 1;
	selp.f64 	%fd125, 0d3FF0000000000000, %fd124, %p86;
	mul.f64 	%fd228, %fd228, %fd125;
	st.f64 	[%rd14], %fd228;
	bra.uni 	$L__BB0_142;
$L__BB0_141:
	mul.f64 	%fd228, %fd228, 0d0000000000000000;
	st.f64 	[%rd14], %fd228;
$L__BB0_142:
	add.s32 	%r1433, %r1433, 2;
	setp.ne.s32 	%p87, %r1433, %r560;
	mov.u32 	%r1434, %r560;
	@%p87 bra 	$L__BB0_134;
$L__BB0_143:
	setp.eq.s32 	%p88, %r559, 0;
	@%p88 bra 	$L__BB0_148;
	add.s32 	%r1026, %r1434, %r582;
	mul.wide.u32 	%rd64, %r1026, 4;
	add.s64 	%rd65, %rd3, %rd64;
	ld.global.u32 	%r592, [%rd65];
	setp.gt.s32 	%p89, %r592, -1;
	@%p89 bra 	$L__BB0_148;
	mad.lo.s32 	%r1027, %r1434, %r639, %r1422;
	mul.wide.s32 	%rd66, %r1027, 4;
	add.s64 	%rd67, %rd2, %rd66;
	ld.global.u32 	%r593, [%rd67];
	neg.s32 	%r594, %r592;
	setp.lt.s32 	%p90, %r593, %r594;
	@%p90 bra 	$L__BB0_147;
	cvt.rn.f64.u32 	%fd126, %r593;
	cvt.rn.f64.u32 	%fd127, %r594;
	{
	.reg .b32 %temp; 
	mov.b64 	{%temp, %r1028}, %fd126;
	}
	{
	.reg .b32 %temp; 
	mov.b64 	{%temp, %r1029}, %fd127;
	}
	shr.u32 	%r1030, %r1029, 20;
	and.b32  	%r1031, %r1030, 2047;
	add.s32 	%r1032, %r1031, -1012;
	mov.b64 	%rd68, %fd127;
	shl.b64 	%rd69, %rd68, %r1032;
	setp.eq.s64 	%p91, %rd69, -9223372036854775808;
	{ // callseq 3, 0
	.param .b64 param0;
	st.param.f64 	[param0], %fd126;
	.param .b64 param1;
	st.param.f64 	[param1], %fd127;
	.param .b64 retval0;
	call.uni (retval0), 
	__internal_accurate_pow, 
	(
	param0, 
	param1
	);
	ld.param.f64 	%fd128, [retval0];
	} // callseq 3
	setp.lt.s32 	%p92, %r1028, 0;
	neg.f64 	%fd130, %fd128;
	selp.f64 	%fd131, %fd130, %fd128, %p91;
	selp.f64 	%fd132, %fd131, %fd128, %p92;
	setp.eq.s32 	%p93, %r593, 1;
	selp.f64 	%fd133, 0d3FF0000000000000, %fd132, %p93;
	mul.f64 	%fd228, %fd228, %fd133;
	st.f64 	[%rd14], %fd228;
	bra.uni 	$L__BB0_148;
$L__BB0_147:
	mul.f64 	%fd228, %fd228, 0d0000000000000000;
	st.f64 	[%rd14], %fd228;
$L__BB0_148:
	add.f64 	%fd238, %fd238, %fd228;
	add.s32 	%r1432, %r1432, 1;
	setp.eq.s32 	%p94, %r1432, %r638;
	@%p94 bra 	$L__BB0_162;
	bra.uni 	$L__BB0_132;
$L__BB0_149:
	setp.lt.u32 	%p67, %r638, 16;
	mov.f64 	%fd238, 0d0000000000000000;
	mov.b32 	%r1436, 0;
	@%p67 bra 	$L__BB0_152;
	and.b32  	%r1006, %r638, 2147483632;
	neg.s32 	%r1438, %r1006;
	add.s64 	%rd112, %rd1, 64;
	add.s64 	%rd111, %rd31, 64;
	mov.f64 	%fd238, 0d0000000000000000;
$L__BB0_151:
	.pragma "nounroll";
	ld.global.f64 	%fd51, [%rd112+-64];
	st.f64 	[%rd111+-64], %fd51;
	add.f64 	%fd52, %fd238, %fd51;
	ld.global.f64 	%fd53, [%rd112+-56];
	st.f64 	[%rd111+-56], %fd53;
	add.f64 	%fd54, %fd52, %fd53;
	ld.global.f64 	%fd55, [%rd112+-48];
	st.f64 	[%rd111+-48], %fd55;
	add.f64 	%fd56, %fd54, %fd55;
	ld.global.f64 	%fd57, [%rd112+-40];
	st.f64 	[%rd111+-40], %fd57;
	add.f64 	%fd58, %fd56, %fd57;
	ld.global.f64 	%fd59, [%rd112+-32];
	st.f64 	[%rd111+-32], %fd59;
	add.f64 	%fd60, %fd58, %fd59;
	ld.global.f64 	%fd61, [%rd112+-24];
	st.f64 	[%rd111+-24], %fd61;
	add.f64 	%fd62, %fd60, %fd61;
	ld.global.f64 	%fd63, [%rd112+-16];
	st.f64 	[%rd111+-16], %fd63;
	add.f64 	%fd64, %fd62, %fd63;
	ld.global.f64 	%fd65, [%rd112+-8];
	st.f64 	[%rd111+-8], %fd65;
	add.f64 	%fd66, %fd64, %fd65;
	ld.global.f64 	%fd67, [%rd112];
	st.f64 	[%rd111], %fd67;
	add.f64 	%fd68, %fd66, %fd67;
	ld.global.f64 	%fd69, [%rd112+8];
	st.f64 	[%rd111+8], %fd69;
	add.f64 	%fd70, %fd68, %fd69;
	ld.global.f64 	%fd71, [%rd112+16];
	st.f64 	[%rd111+16], %fd71;
	add.f64 	%fd72, %fd70, %fd71;
	ld.global.f64 	%fd73, [%rd112+24];
	st.f64 	[%rd111+24], %fd73;
	add.f64 	%fd74, %fd72, %fd73;
	ld.global.f64 	%fd75, [%rd112+32];
	st.f64 	[%rd111+32], %fd75;
	add.f64 	%fd76, %fd74, %fd75;
	ld.global.f64 	%fd77, [%rd112+40];
	st.f64 	[%rd111+40], %fd77;
	add.f64 	%fd78, %fd76, %fd77;
	ld.global.f64 	%fd79, [%rd112+48];
	st.f64 	[%rd111+48], %fd79;
	add.f64 	%fd80, %fd78, %fd79;
	ld.global.f64 	%fd81, [%rd112+56];
	st.f64 	[%rd111+56], %fd81;
	add.f64 	%fd238, %fd80, %fd81;
	add.s32 	%r1438, %r1438, 16;
	add.s64 	%rd112, %rd112, 128;
	add.s64 	%rd111, %rd111, 128;
	setp.eq.s32 	%p68, %r1438, 0;
	mov.u32 	%r1436, %r557;
	@%p68 bra 	$L__BB0_152;
	bra.uni 	$L__BB0_151;
$L__BB0_152:
	setp.eq.s32 	%p69, %r554, 0;
	@%p69 bra 	$L__BB0_162;
	add.s32 	%r1007, %r554, -1;
	setp.lt.u32 	%p70, %r1007, 7;
	@%p70 bra 	$L__BB0_155;
	mul.wide.u32 	%rd44, %r1436, 8;
	add.s64 	%rd45, %rd1, %rd44;
	ld.global.f64 	%fd83, [%rd45];
	add.s64 	%rd46, %rd31, %rd44;
	st.f64 	[%rd46], %fd83;
	add.f64 	%fd84, %fd238, %fd83;
	ld.global.f64 	%fd85, [%rd45+8];
	st.f64 	[%rd46+8], %fd85;
	add.f64 	%fd86, %fd84, %fd85;
	ld.global.f64 	%fd87, [%rd45+16];
	st.f64 	[%rd46+16], %fd87;
	add.f64 	%fd88, %fd86, %fd87;
	ld.global.f64 	%fd89, [%rd45+24];
	st.f64 	[%rd46+24], %fd89;
	add.f64 	%fd90, %fd88, %fd89;
	ld.global.f64 	%fd91, [%rd45+32];
	st.f64 	[%rd46+32], %fd91;
	add.f64 	%fd92, %fd90, %fd91;
	ld.global.f64 	%fd93, [%rd45+40];
	st.f64 	[%rd46+40], %fd93;
	add.f64 	%fd94, %fd92, %fd93;
	ld.global.f64 	%fd95, [%rd45+48];
	st.f64 	[%rd46+48], %fd95;
	add.f64 	%fd96, %fd94, %fd95;
	ld.global.f64 	%fd97, [%rd45+56];
	st.f64 	[%rd46+56], %fd97;
	add.f64 	%fd238, %fd96, %fd97;
	add.s32 	%r1436, %r1436, 8;
$L__BB0_155:
	setp.eq.s32 	%p71, %r555, 0;
	@%p71 bra 	$L__BB0_162;
	add.s32 	%r1008, %r555, -1;
	setp.lt.u32 	%p72, %r1008, 3;
	@%p72 bra 	$L__BB0_158;
	mul.wide.u32 	%rd47, %r1436, 8;
	add.s64 	%rd48, %rd1, %rd47;
	ld.global.f64 	%fd99, [%rd48];
	add.s64 	%rd49, %rd31, %rd47;
	st.f64 	[%rd49], %fd99;
	add.f64 	%fd100, %fd238, %fd99;
	ld.global.f64 	%fd101, [%rd48+8];
	st.f64 	[%rd49+8], %fd101;
	add.f64 	%fd102, %fd100, %fd101;
	ld.global.f64 	%fd103, [%rd48+16];
	st.f64 	[%rd49+16], %fd103;
	add.f64 	%fd104, %fd102, %fd103;
	ld.global.f64 	%fd105, [%rd48+24];
	st.f64 	[%rd49+24], %fd105;
	add.f64 	%fd238, %fd104, %fd105;
	add.s32 	%r1436, %r1436, 4;
$L__BB0_158:
	setp.eq.s32 	%p73, %r558, 0;
	@%p73 bra 	$L__BB0_162;
	setp.eq.s32 	%p74, %r558, 1;
	mul.wide.u32 	%rd50, %r1436, 8;
	add.s64 	%rd18, %rd1, %rd50;
	ld.global.f64 	%fd106, [%rd18];
	add.s64 	%rd19, %rd31, %rd50;
	st.f64 	[%rd19], %fd106;
	add.f64 	%fd238, %fd238, %fd106;
	@%p74 bra 	$L__BB0_162;
	setp.eq.s32 	%p75, %r558, 2;
	ld.global.f64 	%fd107, [%rd18+8];
	st.f64 	[%rd19+8], %fd107;
	add.f64 	%fd238, %fd238, %fd107;
	@%p75 bra 	$L__BB0_162;
	ld.global.f64 	%fd108, [%rd18+16];
	st.f64 	[%rd19+16], %fd108;
	add.f64 	%fd238, %fd238, %fd108;
$L__BB0_162:
	mov.u32 	%r1450, %r563;
	mov.u32 	%r1142, %r564;
	mov.u32 	%r1143, %r565;
	mov.u32 	%r1144, %r566;
	mov.u32 	%r1145, %r567;
	mov.u32 	%r1146, %r568;
	@%p65 bra 	$L__BB0_118;
	setp.lt.u32 	%p96, %r638, 16;
	mov.b16 	%rs53, 1;
	mov.b32 	%r1441, 0;
	@%p96 bra 	$L__BB0_166;
	mov.b16 	%rs53, 1;
	mov.b32 	%r1439, 0;
$L__BB0_165:
	.pragma "nounroll";
	mul.wide.u32 	%rd71, %r1439, 8;
	add.s64 	%rd72, %rd31, %rd71;
	ld.f64 	%fd134, [%rd72];
	setp.neu.f64 	%p97, %fd134, 0d0000000000000000;
	ld.f64 	%fd136, [%rd72+8];
	setp.neu.f64 	%p98, %fd136, 0d0000000000000000;
	ld.f64 	%fd138, [%rd72+16];
	setp.neu.f64 	%p99, %fd138, 0d0000000000000000;
	ld.f64 	%fd140, [%rd72+24];
	setp.neu.f64 	%p100, %fd140, 0d0000000000000000;
	ld.f64 	%fd142, [%rd72+32];
	setp.neu.f64 	%p101, %fd142, 0d0000000000000000;
	ld.f64 	%fd144, [%rd72+40];
	setp.neu.f64 	%p102, %fd144, 0d0000000000000000;
	ld.f64 	%fd146, [%rd72+48];
	setp.neu.f64 	%p103, %fd146, 0d0000000000000000;
	ld.f64 	%fd148, [%rd72+56];
	setp.neu.f64 	%p104, %fd148, 0d0000000000000000;
	ld.f64 	%fd150, [%rd72+64];
	setp.neu.f64 	%p105, %fd150, 0d0000000000000000;
	ld.f64 	%fd152, [%rd72+72];
	setp.neu.f64 	%p106, %fd152, 0d0000000000000000;
	ld.f64 	%fd154, [%rd72+80];
	setp.neu.f64 	%p107, %fd154, 0d0000000000000000;
	ld.f64 	%fd156, [%rd72+88];
	setp.neu.f64 	%p108, %fd156, 0d0000000000000000;
	ld.f64 	%fd158, [%rd72+96];
	setp.neu.f64 	%p109, %fd158, 0d0000000000000000;
	ld.f64 	%fd160, [%rd72+104];
	setp.neu.f64 	%p110, %fd160, 0d0000000000000000;
	ld.f64 	%fd162, [%rd72+112];
	setp.neu.f64 	%p111, %fd162, 0d0000000000000000;
	ld.f64 	%fd164, [%rd72+120];
	setp.neu.f64 	%p112, %fd164, 0d0000000000000000;
	selp.b16 	%rs18, 0, %rs53, %p97;
	selp.b16 	%rs19, 0, %rs18, %p98;
	selp.b16 	%rs20, 0, %rs19, %p99;
	selp.b16 	%rs21, 0, %rs20, %p100;
	selp.b16 	%rs22, 0, %rs21, %p101;
	selp.b16 	%rs23, 0, %rs22, %p102;
	selp.b16 	%rs24, 0, %rs23, %p103;
	selp.b16 	%rs25, 0, %rs24, %p104;
	selp.b16 	%rs26, 0, %rs25, %p105;
	selp.b16 	%rs27, 0, %rs26, %p106;
	selp.b16 	%rs28, 0, %rs27, %p107;
	selp.b16 	%rs29, 0, %rs28, %p108;
	selp.b16 	%rs30, 0, %rs29, %p109;
	selp.b16 	%rs31, 0, %rs30, %p110;
	selp.b16 	%rs32, 0, %rs31, %p111;
	selp.b16 	%rs53, 0, %rs32, %p112;
	add.s32 	%r1439, %r1439, 16;
	setp.ne.s32 	%p113, %r1439, %r557;
	mov.u32 	%r1441, %r557;
	@%p113 bra 	$L__BB0_165;
$L__BB0_166:
	setp.eq.s32 	%p114, %r554, 0;
	@%p114 bra 	$L__BB0_176;
	add.s32 	%r1035, %r554, -1;
	setp.lt.u32 	%p115, %r1035, 7;
	@%p115 bra 	$L__BB0_169;
	mul.wide.u32 	%rd73, %r1441, 8;
	add.s64 	%rd74, %rd31, %rd73;
	ld.f64 	%fd165, [%rd74];
	setp.neu.f64 	%p116, %fd165, 0d0000000000000000;
	ld.f64 	%fd167, [%rd74+8];
	setp.neu.f64 	%p117, %fd167, 0d0000000000000000;
	ld.f64 	%fd169, [%rd74+16];
	setp.neu.f64 	%p118, %fd169, 0d0000000000000000;
	ld.f64 	%fd171, [%rd74+24];
	setp.neu.f64 	%p119, %fd171, 0d0000000000000000;
	ld.f64 	%fd173, [%rd74+32];
	setp.neu.f64 	%p120, %fd173, 0d0000000000000000;
	ld.f64 	%fd175, [%rd74+40];
	setp.neu.f64 	%p121, %fd175, 0d0000000000000000;
	ld.f64 	%fd177, [%rd74+48];
	setp.neu.f64 	%p122, %fd177, 0d0000000000000000;
	ld.f64 	%fd179, [%rd74+56];
	setp.neu.f64 	%p123, %fd179, 0d0000000000000000;
	selp.b16 	%rs34, 0, %rs53, %p116;
	selp.b16 	%rs35, 0, %rs34, %p117;
	selp.b16 	%rs36, 0, %rs35, %p118;
	selp.b16 	%rs37, 0, %rs36, %p119;
	selp.b16 	%rs38, 0, %rs37, %p120;
	selp.b16 	%rs39, 0, %rs38, %p121;
	selp.b16 	%rs40, 0, %rs39, %p122;
	selp.b16 	%rs53, 0, %rs40, %p123;
	add.s32 	%r1441, %r1441, 8;
$L__BB0_169:
	setp.eq.s32 	%p124, %r555, 0;
	@%p124 bra 	$L__BB0_176;
	add.s32 	%r1036, %r555, -1;
	setp.lt.u32 	%p125, %r1036, 3;
	@%p125 bra 	$L__BB0_172;
	mul.wide.u32 	%rd75, %r1441, 8;
	add.s64 	%rd76, %rd31, %rd75;
	ld.f64 	%fd180, [%rd76];
	setp.neu.f64 	%p126, %fd180, 0d0000000000000000;
	ld.f64 	%fd182, [%rd76+8];
	setp.neu.f64 	%p127, %fd182, 0d0000000000000000;
	ld.f64 	%fd184, [%rd76+16];
	setp.neu.f64 	%p128, %fd184, 0d0000000000000000;
	ld.f64 	%fd186, [%rd76+24];
	setp.neu.f64 	%p129, %fd186, 0d0000000000000000;
	selp.b16 	%rs42, 0, %rs53, %p126;
	selp.b16 	%rs43, 0, %rs42, %p127;
	selp.b16 	%rs44, 0, %rs43, %p128;
	selp.b16 	%rs53, 0, %rs44, %p129;
	add.s32 	%r1441, %r1441, 4;
$L__BB0_172:
	setp.eq.s32 	%p130, %r558, 0;
	@%p130 bra 	$L__BB0_176;
	setp.eq.s32 	%p131, %r558, 1;
	mul.wide.u32 	%rd77, %r1441, 8;
	add.s64 	%rd24, %rd31, %rd77;
	ld.f64 	%fd187, [%rd24];
	setp.neu.f64 	%p132, %fd187, 0d0000000000000000;
	selp.b16 	%rs53, 0, %rs53, %p132;
	@%p131 bra 	$L__BB0_176;
	setp.eq.s32 	%p133, %r558, 2;
	ld.f64 	%fd188, [%rd24+8];
	setp.neu.f64 	%p134, %fd188, 0d0000000000000000;
	selp.b16 	%rs53, 0, %rs53, %p134;
	@%p133 bra 	$L__BB0_176;
	ld.f64 	%fd189, [%rd24+16];
	setp.neu.f64 	%p135, %fd189, 0d0000000000000000;
	selp.b16 	%rs53, 0, %rs53, %p135;
$L__BB0_176:
	and.b16  	%rs45, %rs53, 255;
	setp.ne.s16 	%p136, %rs45, 0;
	mov.u32 	%r1450, %r575;
	mov.u32 	%r1142, %r1429;
	mov.u32 	%r1143, %r1430;
	mov.u32 	%r1144, %r1431;
	mov.u32 	%r1145, %r579;
	mov.u32 	%r1146, %r580;
	@%p136 bra 	$L__BB0_118;
	shr.u32 	%r1038, %r580, 2;
	xor.b32  	%r1039, %r1038, %r580;
	shl.b32 	%r1040, %r1429, 4;
	shl.b32 	%r1041, %r1039, 1;
	xor.b32  	%r1042, %r1041, %r1040;
	xor.b32  	%r1043, %r1042, %r1039;
	xor.b32  	%r1143, %r1043, %r1429;
	add.s32 	%r1044, %r575, %r1143;
	add.s32 	%r1045, %r1044, 362437;
	cvt.rn.f32.u32 	%f1, %r1045;
	fma.rn.f32 	%f2, %f1, 0f2F800000, 0f2F000000;
	cvt.f64.f32 	%fd241, %f2;
	shr.u32 	%r1046, %r579, 2;
	xor.b32  	%r1047, %r1046, %r579;
	shl.b32 	%r1048, %r1143, 4;
	shl.b32 	%r1049, %r1047, 1;
	xor.b32  	%r1050, %r1049, %r1048;
	xor.b32  	%r1051, %r1050, %r1047;
	xor.b32  	%r1142, %r1051, %r1143;
	add.s32 	%r1450, %r575, 724874;
	add.s32 	%r1052, %r1142, %r1450;
	cvt.rn.f32.u32 	%f3, %r1052;
	fma.rn.f32 	%f4, %f3, 0f2F800000, 0f2F000000;
	cvt.f64.f32 	%fd190, %f4;
	ld.f64 	%fd240, [%rd31];
	mul.f64 	%fd33, %fd238, %fd190;
	setp.geu.f64 	%p137, %fd240, %fd33;
	mov.b32 	%r1444, 0;
	@%p137 bra 	$L__BB0_180;
	mov.b32 	%r1443, 0;
$L__BB0_179:
	add.s32 	%r1444, %r1443, 1;
	mul.wide.u32 	%rd78, %r1443, 8;
	add.s64 	%rd79, %rd31, %rd78;
	ld.f64 	%fd191, [%rd79+8];
	add.f64 	%fd240, %fd240, %fd191;
	setp.lt.f64 	%p138, %fd240, %fd33;
	mov.u32 	%r1443, %r1444;
	@%p138 bra 	$L__BB0_179;
$L__BB0_180:
	{
	.reg .b32 %temp; 
	mov.b64 	{%temp, %r1445}, %fd241;
	}
	{
	.reg .b32 %temp; 
	mov.b64 	{%r1446, %temp}, %fd241;
	}
	setp.gt.s32 	%p139, %r1445, 1048575;
	mov.b32 	%r1447, -1023;
	@%p139 bra 	$L__BB0_182;
	mul.f64 	%fd241, %fd241, 0d4350000000000000;
	{
	.reg .b32 %temp; 
	mov.b64 	{%temp, %r1445}, %fd241;
	}
	{
	.reg .b32 %temp; 
	mov.b64 	{%r1446, %temp}, %fd241;
	}
	mov.b32 	%r1447, -1077;
$L__BB0_182:
	add.s32 	%r1056, %r1445, -1;
	setp.gt.u32 	%p140, %r1056, 2146435070;
	@%p140 bra 	$L__BB0_186;
	shr.u32 	%r1059, %r1445, 20;
	add.s32 	%r1448, %r1447, %r1059;
	and.b32  	%r1060, %r1445, 1048575;
	or.b32  	%r1061, %r1060, 1072693248;
	mov.b64 	%fd242, {%r1446, %r1061};
	setp.lt.u32 	%p142, %r1061, 1073127583;
	@%p142 bra 	$L__BB0_185;
	{
	.reg .b32 %temp; 
	mov.b64 	{%r1062, %temp}, %fd242;
	}
	{
	.reg .b32 %temp; 
	mov.b64 	{%temp, %r1063}, %fd242;
	}
	add.s32 	%r1064, %r1063, -1048576;
	mov.b64 	%fd242, {%r1062, %r1064};
	add.s32 	%r1448, %r1448, 1;
$L__BB0_185:
	add.f64 	%fd193, %fd242, 0dBFF0000000000000;
	add.f64 	%fd194, %fd242, 0d3FF0000000000000;
	rcp.approx.ftz.f64 	%fd195, %fd194;
	neg.f64 	%fd196, %fd194;
	fma.rn.f64 	%fd197, %fd196, %fd195, 0d3FF0000000000000;
	fma.rn.f64 	%fd198, %fd197, %fd197, %fd197;
	fma.rn.f64 	%fd199, %fd198, %fd195, %fd195;
	mul.f64 	%fd200, %fd193, %fd199;
	fma.rn.f64 	%fd201, %fd193, %fd199, %fd200;
	mul.f64 	%fd202, %fd201, %fd201;
	fma.rn.f64 	%fd203, %fd202, 0d3EB1380B3AE80F1E, 0d3ED0EE258B7A8B04;
	fma.rn.f64 	%fd204, %fd203, %fd202, 0d3EF3B2669F02676F;
	fma.rn.f64 	%fd205, %fd204, %fd202, 0d3F1745CBA9AB0956;
	fma.rn.f64 	%fd206, %fd205, %fd202, 0d3F3C71C72D1B5154;
	fma.rn.f64 	%fd207, %fd206, %fd202, 0d3F624924923BE72D;
	fma.rn.f64 	%fd208, %fd207, %fd202, 0d3F8999999999A3C4;
	fma.rn.f64 	%fd209, %fd208, %fd202, 0d3FB5555555555554;
	sub.f64 	%fd210, %fd193, %fd201;
	add.f64 	%fd211, %fd210, %fd210;
	neg.f64 	%fd212, %fd201;
	fma.rn.f64 	%fd213, %fd212, %fd193, %fd211;
	mul.f64 	%fd214, %fd199, %fd213;
	mul.f64 	%fd215, %fd202, %fd209;
	fma.rn.f64 	%fd216, %fd215, %fd201, %fd214;
	xor.b32  	%r1065, %r1448, -2147483648;
	mov.b32 	%r1066, 1127219200;
	mov.b64 	%fd217, {%r1065, %r1066};
	sub.f64 	%fd218, %fd217, %fd1;
	fma.rn.f64 	%fd219, %fd218, 0d3FE62E42FEFA39EF, %fd201;
	fma.rn.f64 	%fd220, %fd218, 0dBFE62E42FEFA39EF, %fd219;
	sub.f64 	%fd221, %fd220, %fd201;
	sub.f64 	%fd222, %fd216, %fd221;
	fma.rn.f64 	%fd223, %fd218, 0d3C7ABC9E3B39803F, %fd222;
	add.f64 	%fd243, %fd219, %fd223;
	bra.uni 	$L__BB0_187;
$L__BB0_186:
	fma.rn.f64 	%fd192, %fd241, 0d7FF0000000000000, 0d7FF0000000000000;
	{
	.reg .b32 %temp; 
	mov.b64 	{%temp, %r1057}, %fd241;
	}
	and.b32  	%r1058, %r1057, 2147483647;
	setp.eq.s32 	%p141, %r1058, 0;
	selp.f64 	%fd243, 0dFFF0000000000000, %fd192, %p141;
$L__BB0_187:
	setp.lt.s32 	%p143, %r637, 1;
	div.rn.f64 	%fd224, %fd243, %fd238;
	sub.f64 	%fd225, %fd225, %fd224;
	@%p143 bra 	$L__BB0_128;
	setp.lt.u32 	%p144, %r637, 8;
	mul.lo.s32 	%r627, %r1444, %r637;
	mov.b32 	%r1424, 0;
	@%p144 bra 	$L__BB0_120;
	mov.b32 	%r1449, 0;
$L__BB0_190:
	.pragma "nounroll";
	add.s32 	%r1069, %r1449, %r627;
	mul.wide.s32 	%rd80, %r1069, 4;
	add.s64 	%rd81, %rd3, %rd80;
	ld.global.u32 	%r1070, [%rd81];
	mad.lo.s32 	%r1071, %r1449, %r639, %r1422;
	mul.wide.s32 	%rd82, %r1071, 4;
	add.s64 	%rd83, %rd2, %rd82;
	ld.global.u32 	%r1072, [%rd83];
	add.s32 	%r1073, %r1072, %r1070;
	st.global.u32 	[%rd83], %r1073;
	ld.global.u32 	%r1074, [%rd81+4];
	mul.wide.s32 	%rd84, %r639, 4;
	add.s64 	%rd85, %rd83, %rd84;
	ld.global.u32 	%r1075, [%rd85];
	add.s32 	%r1076, %r1075, %r1074;
	st.global.u32 	[%rd85], %r1076;
	ld.global.u32 	%r1077, [%rd81+8];
	add.s64 	%rd86, %rd85, %rd84;
	ld.global.u32 	%r1078, [%rd86];
	add.s32 	%r1079, %r1078, %r1077;
	st.global.u32 	[%rd86], %r1079;
	ld.global.u32 	%r1080, [%rd81+12];
	add.s64 	%rd87, %rd86, %rd84;
	ld.global.u32 	%r1081, [%rd87];
	add.s32 	%r1082, %r1081, %r1080;
	st.global.u32 	[%rd87], %r1082;
	ld.global.u32 	%r1083, [%rd81+16];
	add.s64 	%rd88, %rd87, %rd84;
	ld.global.u32 	%r1084, [%rd88];
	add.s32 	%r1085, %r1084, %r1083;
	st.global.u32 	[%rd88], %r1085;
	ld.global.u32 	%r1086, [%rd81+20];
	add.s64 	%rd89, %rd88, %rd84;
	ld.global.u32 	%r1087, [%rd89];
	add.s32 	%r1088, %r1087, %r1086;
	st.global.u32 	[%rd89], %r1088;
	ld.global.u32 	%r1089, [%rd81+24];
	add.s64 	%rd90, %rd89, %rd84;
	ld.global.u32 	%r1090, [%rd90];
	add.s32 	%r1091, %r1090, %r1089;
	st.global.u32 	[%rd90], %r1091;
	ld.global.u32 	%r1092, [%rd81+28];
	add.s64 	%rd91, %rd90, %rd84;
	ld.global.u32 	%r1093, [%rd91];
	add.s32 	%r1094, %r1093, %r1092;
	st.global.u32 	[%rd91], %r1094;
	add.s32 	%r1449, %r1449, 8;
	setp.eq.s32 	%p145, %r1449, %r561;
	mov.u32 	%r1424, %r561;
	@%p145 bra 	$L__BB0_120;
	bra.uni 	$L__BB0_190;

}
.func  (.param .b64 func_retval0) __internal_accurate_pow(
	.param .b64 __internal_accurate_pow_param_0,
	.param .b64 __internal_accurate_pow_param_1
)
{
	.reg .pred 	%p<8>;
	.reg .b32 	%r<49>;
	.reg .b32 	%f<3>;
	.reg .b64 	%fd<109>;

	ld.param.f64 	%fd10, [__internal_accurate_pow_param_0];
	ld.param.f64 	%fd11, [__internal_accurate_pow_param_1];
	{
	.reg .b32 %temp; 
	mov.b64 	{%temp, %r46}, %fd10;
	}
	{
	.reg .b32 %temp; 
	mov.b64 	{%r45, %temp}, %fd10;
	}
	shr.u32 	%r47, %r46, 20;
	setp.gt.u32 	%p1, %r46, 1048575;
	@%p1 bra 	$L__BB1_2;
	mul.f64 	%fd12, %fd10, 0d4350000000000000;
	{
	.reg .b32 %temp; 
	mov.b64 	{%temp, %r46}, %fd12;
	}
	{
	.reg .b32 %temp; 
	mov.b64 	{%r45, %temp}, %fd12;
	}
	shr.u32 	%r16, %r46, 20;
	add.s32 	%r47, %r16, -54;
$L__BB1_2:
	add.s32 	%r48, %r47, -1023;
	and.b32  	%r17, %r46, -2146435073;
	or.b32  	%r18, %r17, 1072693248;
	mov.b64 	%fd107, {%r45, %r18};
	setp.lt.u32 	%p2, %r18, 1073127583;
	@%p2 bra 	$L__BB1_4;
	{
	.reg .b32 %temp; 
	mov.b64 	{%r19, %temp}, %fd107;
	}
	{
	.reg .b32 %temp; 
	mov.b64 	{%temp, %r20}, %fd107;
	}
	add.s32 	%r21, %r20, -1048576;
	mov.b64 	%fd107, {%r19, %r21};
	add.s32 	%r48, %r47, -1022;
$L__BB1_4:
	add.f64 	%fd13, %fd107, 0dBFF0000000000000;
	add.f64 	%fd14, %fd107, 0d3FF0000000000000;
	rcp.approx.ftz.f64 	%fd15, %fd14;
	neg.f64 	%fd16, %fd14;
	fma.rn.f64 	%fd17, %fd16, %fd15, 0d3FF0000000000000;
	fma.rn.f64 	%fd18, %fd17, %fd17, %fd17;
	fma.rn.f64 	%fd19, %fd18, %fd15, %fd15;
	mul.f64 	%fd20, %fd13, %fd19;
	fma.rn.f64 	%fd21, %fd13, %fd19, %fd20;
	mul.f64 	%fd22, %fd21, %fd21;
	fma.rn.f64 	%fd23, %fd22, 0d3EB0F5FF7D2CAFE2, 0d3ED0F5D241AD3B5A;
	fma.rn.f64 	%fd24, %fd23, %fd22, 0d3EF3B20A75488A3F;
	fma.rn.f64 	%fd25, %fd24, %fd22, 0d3F1745CDE4FAECD5;
	fma.rn.f64 	%fd26, %fd25, %fd22, 0d3F3C71C7258A578B;
	fma.rn.f64 	%fd27, %fd26, %fd22, 0d3F6249249242B910;
	fma.rn.f64 	%fd28, %fd27, %fd22, 0d3F89999999999DFB;
	sub.f64 	%fd29, %fd13, %fd21;
	add.f64 	%fd30, %fd29, %fd29;
	neg.f64 	%fd31, %fd21;
	fma.rn.f64 	%fd32, %fd31, %fd13, %fd30;
	mul.f64 	%fd33, %fd19, %fd32;
	fma.rn.f64 	%fd34, %fd22, %fd28, 0d3FB5555555555555;
	mov.f64 	%fd35, 0d3FB5555555555555;
	sub.f64 	%fd36, %fd35, %fd34;
	fma.rn.f64 	%fd37, %fd22, %fd28, %fd36;
	add.f64 	%fd38, %fd37, 0dBC46A4CB00B9E7B0;
	add.f64 	%fd39, %fd34, %fd38;
	sub.f64 	%fd40, %fd34, %fd39;
	add.f64 	%fd41, %fd38, %fd40;
	mul.rn.f64 	%fd42, %fd21, %fd21;
	neg.f64 	%fd43, %fd42;
	fma.rn.f64 	%fd44, %fd21, %fd21, %fd43;
	{
	.reg .b32 %temp; 
	mov.b64 	{%r22, %temp}, %fd33;
	}
	{
	.reg .b32 %temp; 
	mov.b64 	{%temp, %r23}, %fd33;
	}
	add.s32 	%r24, %r23, 1048576;
	mov.b64 	%fd45, {%r22, %r24};
	fma.rn.f64 	%fd46, %fd21, %fd45, %fd44;
	mul.rn.f64 	%fd47, %fd42, %fd21;
	neg.f64 	%fd48, %fd47;
	fma.rn.f64 	%fd49, %fd42, %fd21, %fd48;
	fma.rn.f64 	%fd50, %fd42, %fd33, %fd49;
	fma.rn.f64 	%fd51, %fd46, %fd21, %fd50;
	mul.rn.f64 	%fd52, %fd39, %fd47;
	neg.f64 	%fd53, %fd52;
	fma.rn.f64 	%fd54, %fd39, %fd47, %fd53;
	fma.rn.f64 	%fd55, %fd39, %fd51, %fd54;
	fma.rn.f64 	%fd56, %fd41, %fd47, %fd55;
	add.f64 	%fd57, %fd52, %fd56;
	sub.f64 	%fd58, %fd52, %fd57;
	add.f64 	%fd59, %fd56, %fd58;
	add.f64 	%fd60, %fd21, %fd57;
	sub.f64 	%fd61, %fd21, %fd60;
	add.f64 	%fd62, %fd57, %fd61;
	add.f64 	%fd63, %fd59, %fd62;
	add.f64 	%fd64, %fd33, %fd63;
	add.f64 	%fd65, %fd60, %fd64;
	sub.f64 	%fd66, %fd60, %fd65;
	add.f64 	%fd67, %fd64, %fd66;
	xor.b32  	%r25, %r48, -2147483648;
	mov.b32 	%r26, 1127219200;
	mov.b64 	%fd68, {%r25, %r26};
	mov.b32 	%r27, -2147483648;
	mov.b64 	%fd69, {%r27, %r26};
	sub.f64 	%fd70, %fd68, %fd69;
	fma.rn.f64 	%fd71, %fd70, 0d3FE62E42FEFA39EF, %fd65;
	fma.rn.f64 	%fd72, %fd70, 0dBFE62E42FEFA39EF, %fd71;
	sub.f64 	%fd73, %fd72, %fd65;
	sub.f64 	%fd74, %fd67, %fd73;
	fma.rn.f64 	%fd75, %fd70, 0d3C7ABC9E3B39803F, %fd74;
	add.f64 	%fd76, %fd71, %fd75;
	sub.f64 	%fd77, %fd71, %fd76;
	add.f64 	%fd78, %fd75, %fd77;
	{
	.reg .b32 %temp; 
	mov.b64 	{%temp, %r28}, %fd11;
	}
	{
	.reg .b32 %temp; 
	mov.b64 	{%r29, %temp}, %fd11;
	}
	shl.b32 	%r30, %r28, 1;
	setp.gt.u32 	%p3, %r30, -33554433;
	and.b32  	%r31, %r28, -15728641;
	selp.b32 	%r32, %r31, %r28, %p3;
	mov.b64 	%fd79, {%r29, %r32};
	mul.rn.f64 	%fd80, %fd76, %fd79;
	neg.f64 	%fd81, %fd80;
	fma.rn.f64 	%fd82, %fd76, %fd79, %fd81;
	fma.rn.f64 	%fd83, %fd78, %fd79, %fd82;
	add.f64 	%fd4, %fd80, %fd83;
	sub.f64 	%fd84, %fd80, %fd4;
	add.f64 	%fd5, %fd83, %fd84;
	fma.rn.f64 	%fd85, %fd4, 0d3FF71547652B82FE, 0d4338000000000000;
	{
	.reg .b32 %temp; 
	mov.b64 	{%r13, %temp}, %fd85;
	}
	mov.f64 	%fd86, 0dC338000000000000;
	add.rn.f64 	%fd87, %fd85, %fd86;
	fma.rn.f64 	%fd88, %fd87, 0dBFE62E42FEFA39EF, %fd4;
	fma.rn.f64 	%fd89, %fd87, 0dBC7ABC9E3B39803F, %fd88;
	fma.rn.f64 	%fd90, %fd89, 0d3E5ADE1569CE2BDF, 0d3E928AF3FCA213EA;
	fma.rn.f64 	%fd91, %fd90, %fd89, 0d3EC71DEE62401315;
	fma.rn.f64 	%fd92, %fd91, %fd89, 0d3EFA01997C89EB71;
	fma.rn.f64 	%fd93, %fd92, %fd89, 0d3F2A01A014761F65;
	fma.rn.f64 	%fd94, %fd93, %fd89, 0d3F56C16C1852B7AF;
	fma.rn.f64 	%fd95, %fd94, %fd89, 0d3F81111111122322;
	fma.rn.f64 	%fd96, %fd95, %fd89, 0d3FA55555555502A1;
	fma.rn.f64 	%fd97, %fd96, %fd89, 0d3FC5555555555511;
	fma.rn.f64 	%fd98, %fd97, %fd89, 0d3FE000000000000B;
	fma.rn.f64 	%fd99, %fd98, %fd89, 0d3FF0000000000000;
	fma.rn.f64 	%fd100, %fd99, %fd89, 0d3FF0000000000000;
	{
	.reg .b32 %temp; 
	mov.b64 	{%r14, %temp}, %fd100;
	}
	{
	.reg .b32 %temp; 
	mov.b64 	{%temp, %r15}, %fd100;
	}
	shl.b32 	%r33, %r13, 20;
	add.s32 	%r34, %r33, %r15;
	mov.b64 	%fd108, {%r14, %r34};
	{
	.reg .b32 %temp; 
	mov.b64 	{%temp, %r35}, %fd4;
	}
	mov.b32 	%f2, %r35;
	abs.f32 	%f1, %f2;
	setp.lt.f32 	%p4, %f1, 0f4086232B;
	@%p4 bra 	$L__BB1_7;
	setp.lt.f64 	%p5, %fd4, 0d0000000000000000;
	add.f64 	%fd101, %fd4, 0d7FF0000000000000;
	selp.f64 	%fd108, 0d0000000000000000, %fd101, %p5;
	setp.geu.f32 	%p6, %f1, 0f40874800;
	@%p6 bra 	$L__BB1_7;
	shr.u32 	%r36, %r13, 31;
	add.s32 	%r37, %r13, %r36;
	shr.s32 	%r38, %r37, 1;
	shl.b32 	%r39, %r38, 20;
	add.s32 	%r40, %r15, %r39;
	mov.b64 	%fd102, {%r14, %r40};
	sub.s32 	%r41, %r13, %r38;
	shl.b32 	%r42, %r41, 20;
	add.s32 	%r43, %r42, 1072693248;
	mov.b32 	%r44, 0;
	mov.b64 	%fd103, {%r44, %r43};
	mul.f64 	%fd108, %fd103, %fd102;
$L__BB1_7:
	abs.f64 	%fd104, %fd108;
	setp.eq.f64 	%p7, %fd104, 0d7FF0000000000000;
	fma.rn.f64 	%fd105, %fd108, %fd5, %fd108;
	selp.f64 	%fd106, %fd108, %fd105, %p7;
	st.param.f64 	[func_retval0], %fd106;
	ret;

}


// ===== COMPILED SASS (sm_100) =====

	.target	sm_100

	.elftype	@"ET_EXEC"


//--------------------- .note.nv.tkinfo           --------------------------
	.section	.note.nv.tkinfo,"",@"SHT_NOTE"
	.sectionflags	@"SHF_NOTE_NV_TKINFO"
	.tkinfo
        /*0018*/ 	.word	0x00000002
        /*0030*/ 	.string	""
        /*0030*/ 	.string	"ptxas"
        /*0030*/ 	.string	"Cuda compilation tools, release 13.0, V13.0.88"
        /*0030*/ 	.string	"Build cuda_13.0.r13.0/compiler.36424714_0"
        /*0030*/ 	.string	"-arch sm_100 -m 64 "



//--------------------- .note.nv.cuinfo           --------------------------
	.section	.note.nv.cuinfo,"",@"SHT_NOTE"
	.sectionflags	@"SHF_NOTE_NV_CUINFO"
        /*0018*/ 	.short	0x0002
        /*001a*/ 	.short	0x0064
        /*001c*/ 	.short	0x0082
	.zero		2


//--------------------- .nv.info                  --------------------------
	.section	.nv.info,"",@"SHT_CUDA_INFO"
	.align	4


	//----- nvinfo : EIATTR_REGCOUNT
	.align		4
        /*0000*/ 	.byte	0x04, 0x2f
        /*0002*/ 	.short	(.L_10 - .L_9)
	.align		4
.L_9:
        /*0004*/ 	.word	index@(_Z9GillespiePiiPKdiPKiddim)
        /*0008*/ 	.word	0x00000043


	//----- nvinfo : EIATTR_FRAME_SIZE
	.align		4
.L_10:
        /*000c*/ 	.byte	0x04, 0x11
        /*000e*/ 	.short	(.L_12 - .L_11)
	.align		4
.L_11:
        /*0010*/ 	.word	index@($_Z9GillespiePiiPKdiPKiddim$__internal_accurate_pow)
        /*0014*/ 	.word	0x00000030


	//----- nvinfo : EIATTR_FRAME_SIZE
	.align		4
.L_12:
        /*0018*/ 	.byte	0x04, 0x11
        /*001a*/ 	.short	(.L_14 - .L_13)
	.align		4
.L_13:
        /*001c*/ 	.word	index@($__internal_0_$__cuda_sm20_div_rn_f64_full)
        /*0020*/ 	.word	0x00000030


	//----- nvinfo : EIATTR_FRAME_SIZE
	.align		4
.L_14:
        /*0024*/ 	.byte	0x04, 0x11
        /*0026*/ 	.short	(.L_16 - .L_15)
	.align		4
.L_15:
        /*0028*/ 	.word	index@(_Z9GillespiePiiPKdiPKiddim)
        /*002c*/ 	.word	0x00000030


	//----- nvinfo : EIATTR_MIN_STACK_SIZE
	.align		4
.L_16:
        /*0030*/ 	.byte	0x04, 0x12
        /*0032*/ 	.short	(.L_18 - .L_17)
	.align		4
.L_17:
        /*0034*/ 	.word	index@(_Z9GillespiePiiPKdiPKiddim)
        /*0038*/ 	.word	0x00000030
.L_18:


//--------------------- .nv.compat                --------------------------
	.section	.nv.compat,"",@"SHT_CUDA_COMPAT_INFO"
	.align	4
        /*0000*/ 	.byte	0x02, 0x09, 0x00, 0x00, 0x02, 0x02, 0x01, 0x00, 0x02, 0x05, 0x05, 0x00, 0x03, 0x07, 0x01, 0x01
        /*0010*/ 	.byte	0x02, 0x03, 0x00, 0x00, 0x02, 0x06, 0x01, 0x00, 0x04, 0x0b, 0x08, 0x00, 0x01, 0x00, 0x00, 0x00
        /*0020*/ 	.byte	0x00, 0x00, 0x00, 0x00


//--------------------- .nv.info._Z9GillespiePiiPKdiPKiddim --------------------------
	.section	.nv.info._Z9GillespiePiiPKdiPKiddim,"",@"SHT_CUDA_INFO"
	.sectionflags	@""
	.align	4


	//----- nvinfo : EIATTR_CUDA_API_VERSION
	.align		4
        /*0000*/ 	.byte	0x04, 0x37
        /*0002*/ 	.short	(.L_20 - .L_19)
.L_19:
        /*0004*/ 	.word	0x00000082


	//----- nvinfo : EIATTR_KPARAM_INFO
	.align		4
.L_20:
        /*0008*/ 	.byte	0x04, 0x17
        /*000a*/ 	.short	(.L_22 - .L_21)
.L_21:
        /*000c*/ 	.word	0x00000000
        /*0010*/ 	.short	0x0008
        /*0012*/ 	.short	0x0040
        /*0014*/ 	.byte	0x00, 0xf0, 0x21, 0x00


	//----- nvinfo : EIATTR_KPARAM_INFO
	.align		4
.L_22:
        /*0018*/ 	.byte	0x04, 0x17
        /*001a*/ 	.short	(.L_24 - .L_23)
.L_23:
        /*001c*/ 	.word	0x00000000
        /*0020*/ 	.short	0x0007
        /*0022*/ 	.short	0x0038
        /*0024*/ 	.byte	0x00, 0xf0, 0x11, 0x00


	//----- nvinfo : EIATTR_KPARAM_INFO
	.align		4
.L_24:
        /*0028*/ 	.byte	0x04, 0x17
        /*002a*/ 	.short	(.L_26 - .L_25)
.L_25:
        /*002c*/ 	.word	0x00000000
        /*0030*/ 	.short	0x0006
        /*0032*/ 	.short	0x0030
        /*0034*/ 	.byte	0x00, 0xf0, 0x21, 0x00


	//----- nvinfo : EIATTR_KPARAM_INFO
	.align		4
.L_26:
        /*0038*/ 	.byte	0x04, 0x17
        /*003a*/ 	.short	(.L_28 - .L_27)
.L_27:
        /*003c*/ 	.word	0x00000000
        /*0040*/ 	.short	0x0005
        /*0042*/ 	.short	0x0028
        /*0044*/ 	.byte	0x00, 0xf0, 0x21, 0x00


	//----- nvinfo : EIATTR_KPARAM_INFO
	.align		4
.L_28:
        /*0048*/ 	.byte	0x04, 0x17
        /*004a*/ 	.short	(.L_30 - .L_29)
.L_29:
        /*004c*/ 	.word	0x00000000
        /*0050*/ 	.short	0x0004
        /*0052*/ 	.short	0x0020
        /*0054*/ 	.byte	0x00, 0xf5, 0x21, 0x00


	//----- nvinfo : EIATTR_KPARAM_INFO
	.align		4
.L_30:
        /*0058*/ 	.byte	0x04, 0x17
        /*005a*/ 	.short	(.L_32 - .L_31)
.L_31:
        /*005c*/ 	.word	0x00000000
        /*0060*/ 	.short	0x0003
        /*0062*/ 	.short	0x0018
        /*0064*/ 	.byte	0x00, 0xf0, 0x11, 0x00


	//----- nvinfo : EIATTR_KPARAM_INFO
	.align		4
.L_32:
        /*0068*/ 	.byte	0x04, 0x17
        /*006a*/ 	.short	(.L_34 - .L_33)
.L_33:
        /*006c*/ 	.word	0x00000000
        /*0070*/ 	.short	0x0002
        /*0072*/ 	.short	0x0010
        /*0074*/ 	.byte	0x00, 0xf5, 0x21, 0x00


	//----- nvinfo : EIATTR_KPARAM_INFO
	.align		4
.L_34:
        /*0078*/ 	.byte	0x04, 0x17
        /*007a*/ 	.short	(.L_36 - .L_35)
.L_35:
        /*007c*/ 	.word	0x00000000
        /*0080*/ 	.short	0x0001
        /*0082*/ 	.short	0x0008
        /*0084*/ 	.byte	0x00, 0xf0, 0x11, 0x00


	//----- nvinfo : EIATTR_KPARAM_INFO
	.align		4
.L_36:
        /*0088*/ 	.byte	0x04, 0x17
        /*008a*/ 	.short	(.L_38 - .L_37)
.L_37:
        /*008c*/ 	.word	0x00000000
        /*0090*/ 	.short	0x0000
        /*0092*/ 	.short	0x0000
        /*0094*/ 	.byte	0x00, 0xf5, 0x21, 0x00


	//----- nvinfo : EIATTR_SPARSE_MMA_MASK
	.align		4
.L_38:
        /*0098*/ 	.byte	0x03, 0x50
        /*009a*/ 	.short	0x0000


	//----- nvinfo : EIATTR_MAXREG_COUNT
	.align		4
        /*009c*/ 	.byte	0x03, 0x1b
        /*009e*/ 	.short	0x00ff


	//----- nvinfo : EIATTR_NUM_BARRIERS
	.align		4
        /*00a0*/ 	.byte	0x02, 0x4c
        /*00a2*/ 	.byte	0x01
	.zero		1


	//----- nvinfo : EIATTR_EXTERNS
	.align		4
        /*00a4*/ 	.byte	0x04, 0x0f
        /*00a6*/ 	.short	(.L_40 - .L_39)


	//   ....[0]....
	.align		4
.L_39:
        /*00a8*/ 	.word	index@(malloc)


	//   ....[1]....
	.align		4
        /*00ac*/ 	.word	index@(free)


	//----- nvinfo : EIATTR_MERCURY_ISA_VERSION
	.align		4
.L_40:
        /*00b0*/ 	.byte	0x03, 0x5f
        /*00b2*/ 	.short	0x0101


	//----- nvinfo : EIATTR_VRC_CTA_INIT_COUNT
	.align		4
        /*00b4*/ 	.byte	0x02, 0x4a
	.zero		1
	.zero		1


	//----- nvinfo : EIATTR_SYSCALL_OFFSETS
	.align		4
        /*00b8*/ 	.byte	0x04, 0x46
        /*00ba*/ 	.short	(.L_42 - .L_41)


	//   ....[0]....
.L_41:
        /*00bc*/ 	.word	0x000000c0


	//   ....[1]....
        /*00c0*/ 	.word	0x00007c00


	//----- nvinfo : EIATTR_EXIT_INSTR_OFFSETS
	.align		4
.L_42:
        /*00c4*/ 	.byte	0x04, 0x1c
        /*00c6*/ 	.short	(.L_44 - .L_43)


	//   ....[0]....
.L_43:
        /*00c8*/ 	.word	0x00007c10


	//----- nvinfo : EIATTR_CRS_STACK_SIZE
	.align		4
.L_44:
        /*00cc*/ 	.byte	0x04, 0x1e
        /*00ce*/ 	.short	(.L_46 - .L_45)
.L_45:
        /*00d0*/ 	.word	0x00000000


	//----- nvinfo : EIATTR_CBANK_PARAM_SIZE
	.align		4
.L_46:
        /*00d4*/ 	.byte	0x03, 0x19
        /*00d6*/ 	.short	0x0048


	//----- nvinfo : EIATTR_PARAM_CBANK
	.align		4
        /*00d8*/ 	.byte	0x04, 0x0a
        /*00da*/ 	.short	(.L_48 - .L_47)
	.align		4
.L_47:
        /*00dc*/ 	.word	index@(.nv.constant0._Z9GillespiePiiPKdiPKiddim)
        /*00e0*/ 	.short	0x0380
        /*00e2*/ 	.short	0x0048


	//----- nvinfo : EIATTR_SW_WAR
	.align		4
.L_48:
        /*00e4*/ 	.byte	0x04, 0x36
        /*00e6*/ 	.short	(.L_50 - .L_49)
.L_49:
        /*00e8*/ 	.word	0x00000008
.L_50:


//--------------------- .nv.callgraph             --------------------------
	.section	.nv.callgraph,"",@"SHT_CUDA_CALLGRAPH"
	.align	4
	.sectionentsize	8
	.align		4
        /*0000*/ 	.word	0x00000000
	.align		4
        /*0004*/ 	.word	0xffffffff
	.align		4
        /*0008*/ 	.word	index@(_Z9GillespiePiiPKdiPKiddim)
	.align		4
        /*000c*/ 	.word	index@(free)
	.align		4
        /*0010*/ 	.word	index@(_Z9GillespiePiiPKdiPKiddim)
	.align		4
        /*0014*/ 	.word	index@(malloc)
	.align		4
        /*0018*/ 	.word	0x00000000
	.align		4
        /*001c*/ 	.word	0xfffffffe
	.align		4
        /*0020*/ 	.word	0x00000000
	.align		4
        /*0024*/ 	.word	0xfffffffd
	.align		4
        /*0028*/ 	.word	0x00000000
	.align		4
        /*002c*/ 	.word	0xfffffffc


//--------------------- .nv.constant4             --------------------------
	.section	.nv.constant4,"a",@progbits
	.align	8
	.align		8
.nv.constant4:
        /*0000*/ 	.dword	malloc
	.align		8
        /*0008*/ 	.dword	free
	.align		8
        /*0010*/ 	.dword	precalc_xorwow_matrix
	.align		8
        /*0018*/ 	.dword	precalc_xorwow_offset_matrix
	.align		8
        /*0020*/ 	.dword	mrg32k3aM1
	.align		8
        /*0028*/ 	.dword	mrg32k3aM2
	.align		8
        /*0030*/ 	.dword	mrg32k3aM1SubSeq
	.align		8
        /*0038*/ 	.dword	mrg32k3aM2SubSeq
	.align		8
        /*0040*/ 	.dword	mrg32k3aM1Seq
	.align		8
        /*0048*/ 	.dword	mrg32k3aM2Seq


//--------------------- .nv.constant3             --------------------------
	.section	.nv.constant3,"a",@progbits
	.align	8
.nv.constant3:
	.type		__cr_lgamma_table,@object
	.size		__cr_lgamma_table,(.L_8 - __cr_lgamma_table)
__cr_lgamma_table:
        /*0000*/ 	.byte	0x00, 0x00, 0x00, 0x00, 0x00, 0x00, 0x00, 0x00, 0x00, 0x00, 0x00, 0x00, 0x00, 0x00, 0x00, 0x00
        /*0010*/ 	.byte	0xef, 0x39, 0xfa, 0xfe, 0x42, 0x2e, 0xe6, 0x3f, 0x02, 0x20, 0x2a, 0xfa, 0x0b, 0xab, 0xfc, 0x3f
        /*0020*/ 	.byte	0xf9, 0x2c, 0x92, 0x7c, 0xa7, 0x6c, 0x09, 0x40, 0xc9, 0x79, 0x44, 0x3c, 0x64, 0x26, 0x13, 0x40
        /*0030*/ 	.byte	0xca, 0x01, 0xcf, 0x3a, 0x27, 0x51, 0x1a, 0x40, 0x30, 0xcc, 0x2d, 0xf3, 0xe1, 0x0c, 0x21, 0x40
        /*0040*/ 	.byte	0x0d, 0xb7, 0xfc, 0x82, 0x8e, 0x35, 0x25, 0x40
.L_8:


//--------------------- .text._Z9GillespiePiiPKdiPKiddim --------------------------
	.section	.text._Z9GillespiePiiPKdiPKiddim,"ax",@progbits
	.align	128
        .global         _Z9GillespiePiiPKdiPKiddim
        .type           _Z9GillespiePiiPKdiPKiddim,@function
        .size           _Z9GillespiePiiPKdiPKiddim,(.L_x_73 - _Z9GillespiePiiPKdiPKiddim)
        .other          _Z9GillespiePiiPKdiPKiddim,@"STO_CUDA_ENTRY STV_DEFAULT"
_Z9GillespiePiiPKdiPKiddim:
.text._Z9GillespiePiiPKdiPKiddim:
[----:B------:R-:W0:Y:S01]  /*0000*/  LDC R1, c[0x0][0x37c] ;  /* 0x0000df00ff017b82 */ /* 0x000e220000000800 */
[----:B------:R-:W1:Y:S01]  /*0010*/  LDCU UR4, c[0x0][0x388] ;  /* 0x00007100ff0477ac */ /* 0x000e620008000800 */
[----:B------:R-:W-:Y:S01]  /*0020*/  MOV R0, 0x0 ;  /* 0x0000000000007802 */ /* 0x000fe20000000f00 */
[----:B0-----:R-:W-:-:S05]  /*0030*/  VIADD R1, R1, 0xffffffd0 ;  /* 0xffffffd001017836 */ /* 0x001fca0000000000 */
[----:B------:R0:W2:Y:S01]  /*0040*/  LDC.64 R2, c[0x4][R0] ;  /* 0x0100000000027b82 */ /* 0x0000a20000000a00 */
[----:B-1----:R-:W-:-:S06]  /*0050*/  UIMAD.WIDE UR4, UR4, 0x8, URZ ;  /* 0x00000008040478a5 */ /* 0x002fcc000f8e02ff */
[----:B------:R-:W-:Y:S02]  /*0060*/  IMAD.U32 R7, RZ, RZ, UR5 ;  /* 0x00000005ff077e24 */ /* 0x000fe4000f8e00ff */
[----:B------:R-:W-:Y:S02]  /*0070*/  IMAD.U32 R5, RZ, RZ, UR5 ;  /* 0x00000005ff057e24 */ /* 0x000fe4000f8e00ff */
[----:B------:R-:W-:Y:S02]  /*0080*/  IMAD.U32 R4, RZ, RZ, UR4 ;  /* 0x00000004ff047e24 */ /* 0x000fe4000f8e00ff */
[----:B------:R-:W-:Y:S02]  /*0090*/  IMAD.U32 R6, RZ, RZ, UR4 ;  /* 0x00000004ff067e24 */ /* 0x000fe4000f8e00ff */
[----:B0-----:R-:W-:-:S07]  /*00a0*/  IMAD.MOV.U32 R5, RZ, RZ, R7 ;  /* 0x000000ffff057224 */ /* 0x001fce00078e0007 */
[----:B------:R-:W-:-:S07]  /*00b0*/  LEPC R20, `(.L_x_0) ;  /* 0x000000001014794e */ /* 0x000fce0000000000 */
[----:B--2---:R-:W-:Y:S05]  /*00c0*/  CALL.ABS.NOINC R2 ;  /* 0x0000000002007343 */ /* 0x004fea0003c00000 */
.L_x_0:
[----:B------:R-:W0:Y:S01]  /*00d0*/  LDC.64 R2, c[0x0][0x3c0] ;  /* 0x0000f000ff027b82 */ /* 0x000e220000000a00 */
[----:B------:R-:W1:Y:S01]  /*00e0*/  S2R R7, SR_TID.X ;  /* 0x0000000000077919 */ /* 0x000e620000002100 */
[----:B------:R-:W-:Y:S06]  /*00f0*/  BSSY.RECONVERGENT B0, `(.L_x_1) ;  /* 0x0000438000007945 */ /* 0x000fec0003800200 */
[----:B------:R-:W1:Y:S08]  /*0100*/  S2UR UR4, SR_CTAID.X ;  /* 0x00000000000479c3 */ /* 0x000e700000002500 */
[----:B------:R-:W1:Y:S01]  /*0110*/  LDC R10, c[0x0][0x360] ;  /* 0x0000d800ff0a7b82 */ /* 0x000e620000000800 */
[----:B0-----:R-:W-:-:S02]  /*0120*/  LOP3.LUT R0, R2, 0xaad26b49, RZ, 0x3c, !PT ;  /* 0xaad26b4902007812 */ /* 0x001fc400078e3cff */
[----:B------:R-:W-:-:S03]  /*0130*/  LOP3.LUT R2, R3, 0xf7dcefdd, RZ, 0x3c, !PT ;  /* 0xf7dcefdd03027812 */ /* 0x000fc600078e3cff */
[----:B------:R-:W-:Y:S02]  /*0140*/  IMAD R0, R0, 0x4182bed5, RZ ;  /* 0x4182bed500007824 */ /* 0x000fe400078e02ff */
[----:B------:R-:W-:Y:S02]  /*0150*/  IMAD R3, R2, -0x658354e5, RZ ;  /* 0x9a7cab1b02037824 */ /* 0x000fe400078e02ff */
[C---:B------:R-:W-:Y:S01]  /*0160*/  VIADD R23, R0.reuse, 0x75bcd15 ;  /* 0x075bcd1500177836 */ /* 0x040fe20000000000 */
[C---:B------:R-:W-:Y:S01]  /*0170*/  LOP3.LUT R30, R0.reuse, 0x159a55e5, RZ, 0x3c, !PT ;  /* 0x159a55e5001e7812 */ /* 0x040fe200078e3cff */
[C---:B------:R-:W-:Y:S01]  /*0180*/  VIADD R31, R3.reuse, 0x1f123bb5 ;  /* 0x1f123bb5031f7836 */ /* 0x040fe20000000000 */
[C---:B------:R-:W-:Y:S01]  /*0190*/  IADD3 R22, PT, PT, R0.reuse, 0x64f0c9, R3 ;  /* 0x0064f0c900167810 */ /* 0x040fe20007ffe003 */
[----:B------:R-:W-:Y:S01]  /*01a0*/  VIADD R25, R0, 0x583f19 ;  /* 0x00583f1900197836 */ /* 0x000fe20000000000 */
[----:B------:R-:W-:Y:S02]  /*01b0*/  LOP3.LUT R24, R3, 0x5491333, RZ, 0x3c, !PT ;  /* 0x0549133303187812 */ /* 0x000fe400078e3cff */
[----:B------:R-:W0:Y:S01]  /*01c0*/  LDC.64 R2, c[0x0][0x358] ;  /* 0x0000d600ff027b82 */ /* 0x000e220000000a00 */
[----:B------:R2:W-:Y:S01]  /*01d0*/  STL.64 [R1], R22 ;  /* 0x0000001601007387 */ /* 0x0005e20000100a00 */
[----:B-1----:R-:W-:-:S03]  /*01e0*/  IMAD R0, R10, UR4, R7 ;  /* 0x000000040a007c24 */ /* 0x002fc6000f8e0207 */
[----:B------:R2:W-:Y:S02]  /*01f0*/  STL.64 [R1+0x8], R30 ;  /* 0x0000081e01007387 */ /* 0x0005e40000100a00 */
[----:B------:R-:W-:Y:S02]  /*0200*/  ISETP.NE.AND P0, PT, R0, RZ, PT ;  /* 0x000000ff0000720c */ /* 0x000fe40003f05270 */
[----:B------:R2:W-:Y:S11]  /*0210*/  STL.64 [R1+0x10], R24 ;  /* 0x0000101801007387 */ /* 0x0005f60000100a00 */
[----:B------:R-:W-:Y:S05]  /*0220*/  @!P0 BRA `(.L_x_2) ;  /* 0x0000004000908947 */ /* 0x000fea0003800000 */
[--C-:B------:R-:W-:Y:S01]  /*0230*/  SHF.R.S32.HI R11, RZ, 0x1f, R0.reuse ;  /* 0x0000001fff0b7819 */ /* 0x100fe20000011400 */
[----:B------:R-:W-:Y:S02]  /*0240*/  IMAD.MOV.U32 R12, RZ, RZ, R0 ;  /* 0x000000ffff0c7224 */ /* 0x000fe400078e0000 */
[----:B------:R-:W-:-:S07]  /*0250*/  IMAD.MOV.U32 R13, RZ, RZ, RZ ;  /* 0x000000ffff0d7224 */ /* 0x000fce00078e00ff */
.L_x_17:
[----:B------:R-:W-:Y:S01]  /*0260*/  LOP3.LUT R45, R12, 0x3, RZ, 0xc0, !PT ;  /* 0x000000030c2d7812 */ /* 0x000fe200078ec0ff */
[----:B------:R-:W-:Y:S03]  /*0270*/  BSSY.RECONVERGENT B1, `(.L_x_3) ;  /* 0x0000419000017945 */ /* 0x000fe60003800200 */
[----:B------:R-:W-:-:S04]  /*0280*/  ISETP.NE.U32.AND P0, PT, R45, RZ, PT ;  /* 0x000000ff2d00720c */ /* 0x000fc80003f05070 */
[----:B------:R-:W-:-:S13]  /*0290*/  ISETP.NE.AND.EX P0, PT, RZ, RZ, PT, P0 ;  /* 0x000000ffff00720c */ /* 0x000fda0003f05300 */
[----:B-1-34-:R-:W-:Y:S05]  /*02a0*/  @!P0 BRA `(.L_x_4) ;  /* 0x0000004000548947 */ /* 0x01afea0003800000 */
[----:B------:R-:W1:Y:S01]  /*02b0*/  LDC.64 R6, c[0x4][0x10] ;  /* 0x01000400ff067b82 */ /* 0x000e620000000a00 */
[----:B------:R-:W-:Y:S01]  /*02c0*/  BSSY.RECONVERGENT B2, `(.L_x_5) ;  /* 0x0000154000027945 */ /* 0x000fe20003800200 */
[----:B------:R-:W-:Y:S01]  /*02d0*/  IMAD.MOV.U32 R14, RZ, RZ, RZ ;  /* 0x000000ffff0e7224 */ /* 0x000fe200078e00ff */
[----:B--2---:R-:W-:Y:S02]  /*02e0*/  CS2R R24, SRZ ;  /* 0x0000000000187805 */ /* 0x004fe4000001ff00 */
[----:B------:R-:W-:Y:S01]  /*02f0*/  CS2R R30, SRZ ;  /* 0x00000000001e7805 */ /* 0x000fe2000001ff00 */
[----:B------:R-:W-:Y:S02]  /*0300*/  IMAD.MOV.U32 R23, RZ, RZ, RZ ;  /* 0x000000ffff177224 */ /* 0x000fe400078e00ff */
[----:B-1----:R-:W-:-:S07]  /*0310*/  IMAD.WIDE.U32 R6, R13, 0xc80, R6 ;  /* 0x00000c800d067825 */ /* 0x002fce00078e0006 */
.L_x_8:
[----:B------:R-:W-:-:S06]  /*0320*/  IMAD R15, R14, 0x4, R1 ;  /* 0x000000040e0f7824 */ /* 0x000fcc00078e0201 */
[----:B------:R-:W5:Y:S01]  /*0330*/  LDL R15, [R15+0x4] ;  /* 0x000004000f0f7983 */ /* 0x000f620000100800 */
[----:B------:R-:W-:Y:S01]  /*0340*/  BSSY.RECONVERGENT B3, `(.L_x_6) ;  /* 0x0000148000037945 */ /* 0x000fe20003800200 */
[----:B------:R-:W-:Y:S02]  /*0350*/  IMAD.SHL.U32 R16, R14, 0x20, RZ ;  /* 0x000000200e107824 */ /* 0x000fe400078e00ff */
[----:B------:R-:W-:-:S07]  /*0360*/  IMAD.MOV.U32 R17, RZ, RZ, RZ ;  /* 0x000000ffff117224 */ /* 0x000fce00078e00ff */
.L_x_7:
[----:B-----5:R-:W-:-:S04]  /*0370*/  SHF.R.U32.HI R53, RZ, R17, R15 ;  /* 0x00000011ff357219 */ /* 0x020fc8000001160f */
[----:B------:R-:W-:-:S04]  /*0380*/  LOP3.LUT R8, R53, 0x1, RZ, 0xc0, !PT ;  /* 0x0000000135087812 */ /* 0x000fc800078ec0ff */
[----:B------:R-:W-:Y:S01]  /*0390*/  ISETP.NE.U32.AND P0, PT, R8, 0x1, PT ;  /* 0x000000010800780c */ /* 0x000fe20003f05070 */
[----:B------:R-:W-:-:S03]  /*03a0*/  IMAD.IADD R8, R16, 0x1, R17 ;  /* 0x0000000110087824 */ /* 0x000fc600078e0211 */
[----:B------:R-:W-:Y:S01]  /*03b0*/  R2P PR, R53, 0x7e ;  /* 0x0000007e35007804 */ /* 0x000fe20000000000 */
[----:B------:R-:W-:-:S04]  /*03c0*/  IMAD R9, R8, 0x5, RZ ;  /* 0x0000000508097824 */ /* 0x000fc800078e02ff */
[----:B------:R-:W-:-:S04]  /*03d0*/  IMAD.WIDE.U32 R8, R9, 0x4, R6 ;  /* 0x0000000409087825 */ /* 0x000fc800078e0006 */
[C---:B0-----:R-:W-:Y:S02]  /*03e0*/  @!P0 R2UR UR4, R2.reuse ;  /* 0x00000000020482ca */ /* 0x041fe400000e0000 */
[C---:B------:R-:W-:Y:S02]  /*03f0*/  @!P0 R2UR UR5, R3.reuse ;  /* 0x00000000030582ca */ /* 0x040fe400000e0000 */
[C---:B------:R-:W-:Y:S02]  /*0400*/  @!P0 R2UR UR6, R2.reuse ;  /* 0x00000000020682ca */ /* 0x040fe400000e0000 */
[C---:B------:R-:W-:Y:S02]  /*0410*/  @!P0 R2UR UR7, R3.reuse ;  /* 0x00000000030782ca */ /* 0x040fe400000e0000 */
[----:B------:R-:W-:Y:S02]  /*0420*/  @!P0 R2UR UR8, R2 ;  /* 0x00000000020882ca */ /* 0x000fe400000e0000 */
[----:B------:R-:W-:-:S02]  /*0430*/  @!P0 R2UR UR9, R3 ;  /* 0x00000000030982ca */ /* 0x000fc400000e0000 */
[C---:B------:R-:W-:Y:S02]  /*0440*/  @!P0 R2UR UR10, R2.reuse ;  /* 0x00000000020a82ca */ /* 0x040fe400000e0000 */
[C---:B------:R-:W-:Y:S01]  /*0450*/  @!P0 R2UR UR11, R3.reuse ;  /* 0x00000000030b82ca */ /* 0x040fe200000e0000 */
[----:B------:R-:W2:Y:S01]  /*0460*/  @!P0 LDG.E R18, desc[UR4][R8.64] ;  /* 0x0000000408128981 */ /* 0x000ea2000c1e1900 */
[C---:B------:R-:W-:Y:S02]  /*0470*/  @!P0 R2UR UR12, R2.reuse ;  /* 0x00000000020c82ca */ /* 0x040fe400000e0000 */
[C---:B------:R-:W-:Y:S01]  /*0480*/  @!P0 R2UR UR13, R3.reuse ;  /* 0x00000000030d82ca */ /* 0x040fe200000e0000 */
[----:B------:R-:W3:Y:S01]  /*0490*/  @!P0 LDG.E R19, desc[UR6][R8.64+0x4] ;  /* 0x0000040608138981 */ /* 0x000ee2000c1e1900 */
[C---:B------:R-:W-:Y:S02]  /*04a0*/  @P1 R2UR UR14, R2.reuse ;  /* 0x00000000020e12ca */ /* 0x040fe400000e0000 */
[----:B------:R-:W-:Y:S01]  /*04b0*/  @P1 R2UR UR15, R3 ;  /* 0x00000000030f12ca */ /* 0x000fe200000e0000 */
[----:B------:R-:W4:Y:S01]  /*04c0*/  @!P0 LDG.E R20, desc[UR8][R8.64+0x8] ;  /* 0x0000080808148981 */ /* 0x000f22000c1e1900 */
[----:B------:R-:W-:-:S02]  /*04d0*/  @P1 R2UR UR16, R2 ;  /* 0x00000000021012ca */ /* 0x000fc400000e0000 */
[C---:B------:R-:W-:Y:S01]  /*04e0*/  @P1 R2UR UR17, R3.reuse ;  /* 0x00000000031112ca */ /* 0x040fe200000e0000 */
[----:B------:R-:W4:Y:S01]  /*04f0*/  @!P0 LDG.E R21, desc[UR10][R8.64+0xc] ;  /* 0x00000c0a08158981 */ /* 0x000f22000c1e1900 */
[C---:B------:R-:W-:Y:S02]  /*0500*/  @P1 R2UR UR18, R2.reuse ;  /* 0x00000000021212ca */ /* 0x040fe400000e0000 */
[----:B------:R-:W-:Y:S01]  /*0510*/  @P1 R2UR UR19, R3 ;  /* 0x00000000031312ca */ /* 0x000fe200000e0000 */
[----:B------:R-:W4:Y:S04]  /*0520*/  @!P0 LDG.E R26, desc[UR12][R8.64+0x10] ;  /* 0x0000100c081a8981 */ /* 0x000f28000c1e1900 */
[----:B------:R-:W4:Y:S04]  /*0530*/  @P1 LDG.E R28, desc[UR14][R8.64+0x14] ;  /* 0x0000140e081c1981 */ /* 0x000f28000c1e1900 */
[----:B------:R-:W4:Y:S04]  /*0540*/  @P1 LDG.E R27, desc[UR16][R8.64+0x18] ;  /* 0x00001810081b1981 */ /* 0x000f28000c1e1900 */
[----:B------:R-:W4:Y:S01]  /*0550*/  @P1 LDG.E R32, desc[UR18][R8.64+0x1c] ;  /* 0x00001c1208201981 */ /* 0x000f22000c1e1900 */
[----:B------:R-:W-:-:S02]  /*0560*/  @P1 R2UR UR4, R2 ;  /* 0x00000000020412ca */ /* 0x000fc400000e0000 */
[C---:B------:R-:W-:Y:S02]  /*0570*/  @P1 R2UR UR5, R3.reuse ;  /* 0x00000000030512ca */ /* 0x040fe400000e0000 */
[C---:B------:R-:W-:Y:S02]  /*0580*/  @P1 R2UR UR6, R2.reuse ;  /* 0x00000000020612ca */ /* 0x040fe400000e0000 */
[C---:B------:R-:W-:Y:S02]  /*0590*/  @P1 R2UR UR7, R3.reuse ;  /* 0x00000000030712ca */ /* 0x040fe400000e0000 */
[C---:B------:R-:W-:Y:S02]  /*05a0*/  @P2 R2UR UR8, R2.reuse ;  /* 0x00000000020822ca */ /* 0x040fe400000e0000 */
[----:B------:R-:W-:Y:S02]  /*05b0*/  @P2 R2UR UR9, R3 ;  /* 0x00000000030922ca */ /* 0x000fe400000e0000 */
        /* <DEDUP_REMOVED lines=17> */
[----:B------:R-:W-:Y:S01]  /*06d0*/  @P3 R2UR UR27, R3 ;  /* 0x00000000031b32ca */ /* 0x000fe200000e0000 */
[----:B------:R-:W4:Y:S01]  /*06e0*/  @P3 LDG.E R29, desc[UR20][R8.64+0x40] ;  /* 0x00004014081d3981 */ /* 0x000f22000c1e1900 */
[----:B------:R-:W-:-:S02]  /*06f0*/  @P4 R2UR UR28, R2 ;  /* 0x00000000021c42ca */ /* 0x000fc400000e0000 */
[C---:B------:R-:W-:Y:S01]  /*0700*/  @P4 R2UR UR29, R3.reuse ;  /* 0x00000000031d42ca */ /* 0x040fe200000e0000 */
[----:B------:R-:W4:Y:S01]  /*0710*/  @P3 LDG.E R34, desc[UR22][R8.64+0x44] ;  /* 0x0000441608223981 */ /* 0x000f22000c1e1900 */
[C---:B------:R-:W-:Y:S02]  /*0720*/  @P4 R2UR UR30, R2.reuse ;  /* 0x00000000021e42ca */ /* 0x040fe400000e0000 */
[C---:B------:R-:W-:Y:S01]  /*0730*/  @P4 R2UR UR31, R3.reuse ;  /* 0x00000000031f42ca */ /* 0x040fe200000e0000 */
[----:B------:R-:W4:Y:S01]  /*0740*/  @P3 LDG.E R33, desc[UR24][R8.64+0x48] ;  /* 0x0000481808213981 */ /* 0x000f22000c1e1900 */
        /* <DEDUP_REMOVED lines=36> */
[----:B------:R-:W-:Y:S02]  /*0990*/  @P6 R2UR UR56, R2 ;  /* 0x00000000023862ca */ /* 0x000fe400000e0000 */
[----:B------:R-:W-:Y:S01]  /*09a0*/  @P6 R2UR UR57, R3 ;  /* 0x00000000033962ca */ /* 0x000fe200000e0000 */
[----:B------:R-:W4:Y:S04]  /*09b0*/  @P6 LDG.E R43, desc[UR50][R8.64+0x7c] ;  /* 0x00007c32082b6981 */ /* 0x000f28000c1e1900 */
[----:B------:R-:W4:Y:S04]  /*09c0*/  @P6 LDG.E R52, desc[UR52][R8.64+0x80] ;  /* 0x0000803408346981 */ /* 0x000f28000c1e1900 */
[----:B------:R-:W4:Y:S04]  /*09d0*/  @P6 LDG.E R47, desc[UR54][R8.64+0x84] ;  /* 0x00008436082f6981 */ /* 0x000f28000c1e1900 */
[----:B------:R-:W4:Y:S01]  /*09e0*/  @P6 LDG.E R54, desc[UR56][R8.64+0x88] ;  /* 0x0000883808366981 */ /* 0x000f22000c1e1900 */
[----:B--2---:R-:W-:-:S03]  /*09f0*/  @!P0 LOP3.LUT R23, R23, R18, RZ, 0x3c, !PT ;  /* 0x0000001217178212 */ /* 0x004fc600078e3cff */
[----:B------:R-:W2:Y:S01]  /*0a00*/  @P1 LDG.E R18, desc[UR6][R8.64+0x24] ;  /* 0x0000240608121981 */ /* 0x000ea2000c1e1900 */
[----:B---3--:R-:W-:-:S03]  /*0a10*/  @!P0 LOP3.LUT R30, R30, R19, RZ, 0x3c, !PT ;  /* 0x000000131e1e8212 */ /* 0x008fc600078e3cff */
[----:B------:R-:W3:Y:S01]  /*0a20*/  @P1 LDG.E R19, desc[UR4][R8.64+0x20] ;  /* 0x0000200408131981 */ /* 0x000ee2000c1e1900 */
[----:B----4-:R-:W-:-:S03]  /*0a30*/  @!P0 LOP3.LUT R31, R31, R20, RZ, 0x3c, !PT ;  /* 0x000000141f1f8212 */ /* 0x010fc600078e3cff */
[----:B------:R-:W4:Y:S01]  /*0a40*/  @P2 LDG.E R20, desc[UR8][R8.64+0x28] ;  /* 0x0000280808142981 */ /* 0x000f22000c1e1900 */
[----:B------:R-:W-:-:S03]  /*0a50*/  @!P0 LOP3.LUT R24, R24, R21, RZ, 0x3c, !PT ;  /* 0x0000001518188212 */ /* 0x000fc600078e3cff */
[----:B------:R-:W4:Y:S01]  /*0a60*/  @P2 LDG.E R21, desc[UR10][R8.64+0x2c] ;  /* 0x00002c0a08152981 */ /* 0x000f22000c1e1900 */
[----:B------:R-:W-:Y:S02]  /*0a70*/  @!P0 LOP3.LUT R25, R25, R26, RZ, 0x3c, !PT ;  /* 0x0000001a19198212 */ /* 0x000fe400078e3cff */
[----:B------:R-:W-:Y:S01]  /*0a80*/  LOP3.LUT P0, RZ, R53, 0x80, RZ, 0xc0, !PT ;  /* 0x0000008035ff7812 */ /* 0x000fe2000780c0ff */
[----:B------:R-:W4:Y:S01]  /*0a90*/  @P2 LDG.E R26, desc[UR12][R8.64+0x30] ;  /* 0x0000300c081a2981 */ /* 0x000f22000c1e1900 */
[----:B------:R-:W-:-:S03]  /*0aa0*/  @P1 LOP3.LUT R23, R23, R28, RZ, 0x3c, !PT ;  /* 0x0000001c17171212 */ /* 0x000fc600078e3cff */
[----:B------:R-:W4:Y:S01]  /*0ab0*/  @P2 LDG.E R28, desc[UR16][R8.64+0x38] ;  /* 0x00003810081c2981 */ /* 0x000f22000c1e1900 */
[----:B------:R-:W-:-:S03]  /*0ac0*/  @P1 LOP3.LUT R30, R30, R27, RZ, 0x3c, !PT ;  /* 0x0000001b1e1e1212 */ /* 0x000fc600078e3cff */
[----:B------:R-:W4:Y:S01]  /*0ad0*/  @P2 LDG.E R27, desc[UR14][R8.64+0x34] ;  /* 0x0000340e081b2981 */ /* 0x000f22000c1e1900 */
[----:B------:R-:W-:-:S03]  /*0ae0*/  @P1 LOP3.LUT R31, R31, R32, RZ, 0x3c, !PT ;  /* 0x000000201f1f1212 */ /* 0x000fc600078e3cff */
[----:B------:R-:W4:Y:S01]  /*0af0*/  @P3 LDG.E R32, desc[UR18][R8.64+0x3c] ;  /* 0x00003c1208203981 */ /* 0x000f22000c1e1900 */
[C---:B------:R-:W-:Y:S02]  /*0b00*/  @P0 R2UR UR58, R2.reuse ;  /* 0x00000000023a02ca */ /* 0x040fe400000e0000 */
[C---:B------:R-:W-:Y:S02]  /*0b10*/  @P0 R2UR UR59, R3.reuse ;  /* 0x00000000033b02ca */ /* 0x040fe400000e0000 */
[C---:B------:R-:W-:Y:S02]  /*0b20*/  @P0 R2UR UR60, R2.reuse ;  /* 0x00000000023c02ca */ /* 0x040fe400000e0000 */
[C---:B------:R-:W-:Y:S02]  /*0b30*/  @P0 R2UR UR61, R3.reuse ;  /* 0x00000000033d02ca */ /* 0x040fe400000e0000 */
[----:B------:R-:W-:Y:S02]  /*0b40*/  @P0 R2UR UR62, R2 ;  /* 0x00000000023e02ca */ /* 0x000fe400000e0000 */
[----:B------:R-:W-:-:S02]  /*0b50*/  @P0 R2UR UR63, R3 ;  /* 0x00000000033f02ca */ /* 0x000fc400000e0000 */
        /* <DEDUP_REMOVED lines=9> */
[----:B--2---:R-:W-:-:S02]  /*0bf0*/  @P1 LOP3.LUT R25, R25, R18, RZ, 0x3c, !PT ;  /* 0x0000001219191212 */ /* 0x004fc400078e3cff */
[----:B---3--:R-:W-:Y:S02]  /*0c00*/  @P1 LOP3.LUT R24, R24, R19, RZ, 0x3c, !PT ;  /* 0x0000001318181212 */ /* 0x008fe400078e3cff */
[----:B----4-:R-:W-:Y:S02]  /*0c10*/  @P2 LOP3.LUT R23, R23, R20, RZ, 0x3c, !PT ;  /* 0x0000001417172212 */ /* 0x010fe400078e3cff */
[----:B------:R-:W-:Y:S02]  /*0c20*/  @P2 LOP3.LUT R30, R30, R21, RZ, 0x3c, !PT ;  /* 0x000000151e1e2212 */ /* 0x000fe400078e3cff */
[----:B------:R-:W-:Y:S02]  /*0c30*/  @P2 LOP3.LUT R31, R31, R26, RZ, 0x3c, !PT ;  /* 0x0000001a1f1f2212 */ /* 0x000fe400078e3cff */
[----:B------:R-:W-:Y:S02]  /*0c40*/  @P2 LOP3.LUT R25, R25, R28, RZ, 0x3c, !PT ;  /* 0x0000001c19192212 */ /* 0x000fe400078e3cff */
[----:B------:R-:W-:-:S02]  /*0c50*/  @P2 LOP3.LUT R24, R24, R27, RZ, 0x3c, !PT ;  /* 0x0000001b18182212 */ /* 0x000fc400078e3cff */
[----:B------:R-:W-:Y:S02]  /*0c60*/  @P3 LOP3.LUT R30, R30, R29, RZ, 0x3c, !PT ;  /* 0x0000001d1e1e3212 */ /* 0x000fe400078e3cff */
[----:B------:R-:W-:Y:S02]  /*0c70*/  @P3 LOP3.LUT R23, R23, R32, RZ, 0x3c, !PT ;  /* 0x0000002017173212 */ /* 0x000fe400078e3cff */
        /* <DEDUP_REMOVED lines=23> */
[----:B------:R-:W-:-:S13]  /*0df0*/  R2P PR, R53.B1, 0x7f ;  /* 0x0000007f35007804 */ /* 0x000fda0000001000 */
        /* <DEDUP_REMOVED lines=8> */
[----:B------:R-:W2:Y:S01]  /*0e80*/  @P0 LDG.E R18, desc[UR4][R8.64+0xa0] ;  /* 0x0000a00408120981 */ /* 0x000ea2000c1e1900 */
[C---:B------:R-:W-:Y:S02]  /*0e90*/  @P0 R2UR UR12, R2.reuse ;  /* 0x00000000020c02ca */ /* 0x040fe400000e0000 */
[----:B------:R-:W-:Y:S01]  /*0ea0*/  @P0 R2UR UR13, R3 ;  /* 0x00000000030d02ca */ /* 0x000fe200000e0000 */
[----:B------:R-:W3:Y:S04]  /*0eb0*/  @P0 LDG.E R19, desc[UR6][R8.64+0xa4] ;  /* 0x0000a40608130981 */ /* 0x000ee8000c1e1900 */
[----:B------:R-:W4:Y:S04]  /*0ec0*/  @P0 LDG.E R20, desc[UR8][R8.64+0xa8] ;  /* 0x0000a80808140981 */ /* 0x000f28000c1e1900 */
[----:B------:R-:W4:Y:S04]  /*0ed0*/  @P0 LDG.E R21, desc[UR10][R8.64+0xac] ;  /* 0x0000ac0a08150981 */ /* 0x000f28000c1e1900 */
[----:B------:R-:W4:Y:S01]  /*0ee0*/  @P0 LDG.E R26, desc[UR12][R8.64+0xb0] ;  /* 0x0000b00c081a0981 */ /* 0x000f22000c1e1900 */
[----:B------:R-:W-:-:S02]  /*0ef0*/  @P1 R2UR UR4, R2 ;  /* 0x00000000020412ca */ /* 0x000fc400000e0000 */
[----:B------:R-:W-:-:S13]  /*0f00*/  @P1 R2UR UR5, R3 ;  /* 0x00000000030512ca */ /* 0x000fda00000e0000 */
        /* <DEDUP_REMOVED lines=68> */
[----:B------:R-:W4:Y:S04]  /*1350*/  @P6 LDG.E R56, desc[UR44][R8.64+0x128] ;  /* 0x0001282c08386981 */ /* 0x000f28000c1e1900 */
[----:B------:R-:W4:Y:S04]  /*1360*/  @P6 LDG.E R54, desc[UR44][R8.64+0x118] ;  /* 0x0001182c08366981 */ /* 0x000f28000c1e1900 */
[----:B------:R-:W4:Y:S04]  /*1370*/  @P6 LDG.E R47, desc[UR46][R8.64+0x11c] ;  /* 0x00011c2e082f6981 */ /* 0x000f28000c1e1900 */
[----:B------:R-:W4:Y:S01]  /*1380*/  @P6 LDG.E R49, desc[UR50][R8.64+0x124] ;  /* 0x0001243208316981 */ /* 0x000f22000c1e1900 */
[----:B--2---:R-:W-:-:S02]  /*1390*/  @P0 LOP3.LUT R23, R23, R18, RZ, 0x3c, !PT ;  /* 0x0000001217170212 */ /* 0x004fc400078e3cff */
[----:B---3--:R-:W-:Y:S02]  /*13a0*/  @P0 LOP3.LUT R30, R30, R19, RZ, 0x3c, !PT ;  /* 0x000000131e1e0212 */ /* 0x008fe400078e3cff */
[----:B------:R-:W2:Y:S01]  /*13b0*/  @P1 LDG.E R19, desc[UR6][R8.64+0xb8] ;  /* 0x0000b80608131981 */ /* 0x000ea2000c1e1900 */
[----:B----4-:R-:W-:-:S03]  /*13c0*/  @P0 LOP3.LUT R31, R31, R20, RZ, 0x3c, !PT ;  /* 0x000000141f1f0212 */ /* 0x010fc600078e3cff */
[----:B------:R-:W3:Y:S01]  /*13d0*/  @P1 LDG.E R20, desc[UR8][R8.64+0xbc] ;  /* 0x0000bc0808141981 */ /* 0x000ee2000c1e1900 */
[----:B------:R-:W-:-:S03]  /*13e0*/  @P0 LOP3.LUT R24, R24, R21, RZ, 0x3c, !PT ;  /* 0x0000001518180212 */ /* 0x000fc600078e3cff */
[----:B------:R-:W4:Y:S01]  /*13f0*/  @P1 LDG.E R21, desc[UR10][R8.64+0xc0] ;  /* 0x0000c00a08151981 */ /* 0x000f22000c1e1900 */
[----:B------:R-:W-:Y:S02]  /*1400*/  @P0 LOP3.LUT R25, R25, R26, RZ, 0x3c, !PT ;  /* 0x0000001a19190212 */ /* 0x000fe400078e3cff */
[----:B------:R-:W-:Y:S01]  /*1410*/  LOP3.LUT P0, RZ, R53, 0x8000, RZ, 0xc0, !PT ;  /* 0x0000800035ff7812 */ /* 0x000fe2000780c0ff */
[----:B------:R-:W4:-:S12]  /*1420*/  @P2 LDG.E R26, desc[UR12][R8.64+0xc8] ;  /* 0x0000c80c081a2981 */ /* 0x000f18000c1e1900 */
[----:B------:R-:W-:Y:S02]  /*1430*/  @P0 R2UR UR4, R2 ;  /* 0x00000000020402ca */ /* 0x000fe400000e0000 */
[----:B------:R-:W-:-:S13]  /*1440*/  @P0 R2UR UR5, R3 ;  /* 0x00000000030502ca */ /* 0x000fda00000e0000 */
[----:B------:R-:W4:Y:S01]  /*1450*/  @P0 LDG.E R62, desc[UR4][R8.64+0x13c] ;  /* 0x00013c04083e0981 */ /* 0x000f22000c1e1900 */
[C---:B------:R-:W-:Y:S02]  /*1460*/  @P1 R2UR UR4, R2.reuse ;  /* 0x00000000020412ca */ /* 0x040fe400000e0000 */
[----:B------:R-:W-:Y:S02]  /*1470*/  @P1 R2UR UR5, R3 ;  /* 0x00000000030512ca */ /* 0x000fe400000e0000 */
[----:B------:R-:W-:-:S11]  /*1480*/  @P0 R2UR UR52, R2 ;  /* 0x00000000023402ca */ /* 0x000fd600000e0000 */
[----:B------:R-:W4:Y:S01]  /*1490*/  @P1 LDG.E R18, desc[UR4][R8.64+0xb4] ;  /* 0x0000b40408121981 */ /* 0x000f22000c1e1900 */
[C---:B------:R-:W-:Y:S02]  /*14a0*/  @P0 R2UR UR53, R3.reuse ;  /* 0x00000000033502ca */ /* 0x040fe400000e0000 */
[C---:B------:R-:W-:Y:S02]  /*14b0*/  @P0 R2UR UR54, R2.reuse ;  /* 0x00000000023602ca */ /* 0x040fe400000e0000 */
[C---:B------:R-:W-:Y:S02]  /*14c0*/  @P0 R2UR UR55, R3.reuse ;  /* 0x00000000033702ca */ /* 0x040fe400000e0000 */
[C---:B------:R-:W-:Y:S02]  /*14d0*/  @P0 R2UR UR56, R2.reuse ;  /* 0x00000000023802ca */ /* 0x040fe400000e0000 */
[----:B------:R-:W-:Y:S02]  /*14e0*/  @P0 R2UR UR57, R3 ;  /* 0x00000000033902ca */ /* 0x000fe400000e0000 */
[----:B------:R-:W-:-:S02]  /*14f0*/  @P0 R2UR UR58, R2 ;  /* 0x00000000023a02ca */ /* 0x000fc400000e0000 */
[----:B------:R-:W-:Y:S01]  /*1500*/  @P0 R2UR UR59, R3 ;  /* 0x00000000033b02ca */ /* 0x000fe200000e0000 */
[----:B------:R-:W4:Y:S01]  /*1510*/  @P0 LDG.E R58, desc[UR52][R8.64+0x12c] ;  /* 0x00012c34083a0981 */ /* 0x000f22000c1e1900 */
[----:B------:R-:W-:-:S03]  /*1520*/  @P1 LOP3.LUT R25, R25, R28, RZ, 0x3c, !PT ;  /* 0x0000001c19191212 */ /* 0x000fc600078e3cff */
[----:B------:R-:W4:Y:S04]  /*1530*/  @P6 LDG.E R28, desc[UR48][R8.64+0x120] ;  /* 0x00012030081c6981 */ /* 0x000f28000c1e1900 */
[----:B------:R-:W4:Y:S04]  /*1540*/  @P0 LDG.E R51, desc[UR54][R8.64+0x130] ;  /* 0x0001303608330981 */ /* 0x000f28000c1e1900 */
[----:B------:R-:W4:Y:S04]  /*1550*/  @P0 LDG.E R60, desc[UR56][R8.64+0x134] ;  /* 0x00013438083c0981 */ /* 0x000f28000c1e1900 */
[----:B------:R-:W4:Y:S01]  /*1560*/  @P0 LDG.E R53, desc[UR58][R8.64+0x138] ;  /* 0x0001383a08350981 */ /* 0x000f22000c1e1900 */
[----:B------:R-:W-:Y:S01]  /*1570*/  @P2 LOP3.LUT R25, R25, R34, RZ, 0x3c, !PT ;  /* 0x0000002219192212 */ /* 0x000fe200078e3cff */
[----:B------:R-:W-:-:S03]  /*1580*/  VIADD R17, R17, 0x10 ;  /* 0x0000001011117836 */ /* 0x000fc60000000000 */
[----:B------:R-:W-:-:S04]  /*1590*/  @P3 LOP3.LUT R25, R25, R40, RZ, 0x3c, !PT ;  /* 0x0000002819193212 */ /* 0x000fc800078e3cff */
[----:B------:R-:W-:-:S04]  /*15a0*/  @P4 LOP3.LUT R25, R25, R46, RZ, 0x3c, !PT ;  /* 0x0000002e19194212 */ /* 0x000fc800078e3cff */
[----:B------:R-:W-:-:S04]  /*15b0*/  @P5 LOP3.LUT R25, R25, R52, RZ, 0x3c, !PT ;  /* 0x0000003419195212 */ /* 0x000fc800078e3cff */
[----:B------:R-:W-:Y:S02]  /*15c0*/  @P6 LOP3.LUT R25, R25, R56, RZ, 0x3c, !PT ;  /* 0x0000003819196212 */ /* 0x000fe400078e3cff */
[----:B--2---:R-:W-:Y:S02]  /*15d0*/  @P1 LOP3.LUT R30, R30, R19, RZ, 0x3c, !PT ;  /* 0x000000131e1e1212 */ /* 0x004fe400078e3cff */
[----:B---3--:R-:W-:Y:S02]  /*15e0*/  @P1 LOP3.LUT R31, R31, R20, RZ, 0x3c, !PT ;  /* 0x000000141f1f1212 */ /* 0x008fe400078e3cff */
[----:B----4-:R-:W-:Y:S02]  /*15f0*/  @P1 LOP3.LUT R24, R24, R21, RZ, 0x3c, !PT ;  /* 0x0000001518181212 */ /* 0x010fe400078e3cff */
        /* <DEDUP_REMOVED lines=14> */
[----:B------:R-:W-:-:S04]  /*16e0*/  @P1 LOP3.LUT R23, R23, R18, RZ, 0x3c, !PT ;  /* 0x0000001217171212 */ /* 0x000fc800078e3cff */
[----:B------:R-:W-:Y:S02]  /*16f0*/  @P2 LOP3.LUT R23, R23, R26, RZ, 0x3c, !PT ;  /* 0x0000001a17172212 */ /* 0x000fe400078e3cff */
[----:B------:R-:W-:Y:S02]  /*1700*/  ISETP.NE.AND P1, PT, R17, 0x20, PT ;  /* 0x000000201100780c */ /* 0x000fe40003f25270 */
[----:B------:R-:W-:-:S04]  /*1710*/  @P3 LOP3.LUT R23, R23, R36, RZ, 0x3c, !PT ;  /* 0x0000002417173212 */ /* 0x000fc800078e3cff */
[----:B------:R-:W-:-:S04]  /*1720*/  @P4 LOP3.LUT R23, R23, R42, RZ, 0x3c, !PT ;  /* 0x0000002a17174212 */ /* 0x000fc800078e3cff */
[----:B------:R-:W-:Y:S02]  /*1730*/  @P5 LOP3.LUT R23, R23, R48, RZ, 0x3c, !PT ;  /* 0x0000003017175212 */ /* 0x000fe400078e3cff */
[----:B------:R-:W-:Y:S02]  /*1740*/  @P6 LOP3.LUT R31, R31, R28, RZ, 0x3c, !PT ;  /* 0x0000001c1f1f6212 */ /* 0x000fe400078e3cff */
[----:B------:R-:W-:Y:S02]  /*1750*/  @P6 LOP3.LUT R23, R23, R54, RZ, 0x3c, !PT ;  /* 0x0000003617176212 */ /* 0x000fe400078e3cff */
[----:B------:R-:W-:Y:S02]  /*1760*/  @P0 LOP3.LUT R25, R25, R62, RZ, 0x3c, !PT ;  /* 0x0000003e19190212 */ /* 0x000fe400078e3cff */
[----:B------:R-:W-:Y:S02]  /*1770*/  @P0 LOP3.LUT R23, R23, R58, RZ, 0x3c, !PT ;  /* 0x0000003a17170212 */ /* 0x000fe400078e3cff */
[----:B------:R-:W-:-:S02]  /*1780*/  @P0 LOP3.LUT R30, R30, R51, RZ, 0x3c, !PT ;  /* 0x000000331e1e0212 */ /* 0x000fc400078e3cff */
[----:B------:R-:W-:Y:S02]  /*1790*/  @P0 LOP3.LUT R31, R31, R60, RZ, 0x3c, !PT ;  /* 0x0000003c1f1f0212 */ /* 0x000fe400078e3cff */
[----:B------:R-:W-:Y:S01]  /*17a0*/  @P0 LOP3.LUT R24, R24, R53, RZ, 0x3c, !PT ;  /* 0x0000003518180212 */ /* 0x000fe200078e3cff */
[----:B------:R-:W-:Y:S06]  /*17b0*/  @P1 BRA `(.L_x_7) ;  /* 0xffffffe800ec1947 */ /* 0x000fec000383ffff */
[----:B------:R-:W-:Y:S05]  /*17c0*/  BSYNC.RECONVERGENT B3 ;  /* 0x0000000000037941 */ /* 0x000fea0003800200 */
.L_x_6:
[----:B------:R-:W-:-:S05]  /*17d0*/  VIADD R14, R14, 0x1 ;  /* 0x000000010e0e7836 */ /* 0x000fca0000000000 */
[----:B------:R-:W-:-:S13]  /*17e0*/  ISETP.NE.AND P0, PT, R14, 0x5, PT ;  /* 0x000000050e00780c */ /* 0x000fda0003f05270 */
[----:B------:R-:W-:Y:S05]  /*17f0*/  @P0 BRA `(.L_x_8) ;  /* 0xffffffe800c80947 */ /* 0x000fea000383ffff */
[----:B------:R-:W-:Y:S05]  /*1800*/  BSYNC.RECONVERGENT B2 ;  /* 0x0000000000027941 */ /* 0x000fea0003800200 */
.L_x_5:
[----:B------:R1:W-:Y:S01]  /*1810*/  STL [R1+0x4], R23 ;  /* 0x0000041701007387 */ /* 0x0003e20000100800 */
[----:B------:R-:W-:-:S03]  /*1820*/  ISETP.NE.U32.AND P0, PT, R45, 0x1, PT ;  /* 0x000000012d00780c */ /* 0x000fc60003f05070 */
[----:B------:R1:W-:Y:S01]  /*1830*/  STL.64 [R1+0x8], R30 ;  /* 0x0000081e01007387 */ /* 0x0003e20000100a00 */
[----:B------:R-:W-:-:S03]  /*1840*/  ISETP.NE.AND.EX P0, PT, RZ, RZ, PT, P0 ;  /* 0x000000ffff00720c */ /* 0x000fc60003f05300 */
[----:B------:R1:W-:Y:S10]  /*1850*/  STL.64 [R1+0x10], R24 ;  /* 0x0000101801007387 */ /* 0x0003f40000100a00 */
[----:B------:R-:W-:Y:S05]  /*1860*/  @!P0 BRA `(.L_x_4) ;  /* 0x0000002800e48947 */ /* 0x000fea0003800000 */
[----:B------:R-:W-:Y:S01]  /*1870*/  UMOV UR4, URZ ;  /* 0x000000ff00047c82 */ /* 0x000fe20008000000 */
[----:B------:R-:W-:Y:S01]  /*1880*/  UMOV UR5, URZ ;  /* 0x000000ff00057c82 */ /* 0x000fe20008000000 */
[----:B------:R-:W-:Y:S01]  /*1890*/  BSSY.RECONVERGENT B2, `(.L_x_9) ;  /* 0x0000155000027945 */ /* 0x000fe20003800200 */
[----:B------:R-:W-:Y:S02]  /*18a0*/  IMAD.MOV.U32 R14, RZ, RZ, RZ ;  /* 0x000000ffff0e7224 */ /* 0x000fe400078e00ff */
[----:B-1----:R-:W-:Y:S02]  /*18b0*/  IMAD.MOV.U32 R23, RZ, RZ, RZ ;  /* 0x000000ffff177224 */ /* 0x002fe400078e00ff */
[----:B------:R-:W-:Y:S02]  /*18c0*/  IMAD.U32 R25, RZ, RZ, UR4 ;  /* 0x00000004ff197e24 */ /* 0x000fe4000f8e00ff */
[----:B------:R-:W-:Y:S02]  /*18d0*/  IMAD.U32 R24, RZ, RZ, UR5 ;  /* 0x00000005ff187e24 */ /* 0x000fe4000f8e00ff */
[----:B------:R-:W-:-:S02]  /*18e0*/  IMAD.U32 R31, RZ, RZ, UR4 ;  /* 0x00000004ff1f7e24 */ /* 0x000fc4000f8e00ff */
[----:B------:R-:W-:-:S07]  /*18f0*/  IMAD.U32 R30, RZ, RZ, UR5 ;  /* 0x00000005ff1e7e24 */ /* 0x000fce000f8e00ff */
.L_x_12:
[----:B------:R-:W-:-:S06]  /*1900*/  IMAD R15, R14, 0x4, R1 ;  /* 0x000000040e0f7824 */ /* 0x000fcc00078e0201 */
[----:B------:R-:W5:Y:S01]  /*1910*/  LDL R15, [R15+0x4] ;  /* 0x000004000f0f7983 */ /* 0x000f620000100800 */
[----:B------:R-:W-:Y:S01]  /*1920*/  BSSY.RECONVERGENT B3, `(.L_x_10) ;  /* 0x0000148000037945 */ /* 0x000fe20003800200 */
[----:B------:R-:W-:Y:S02]  /*1930*/  IMAD.SHL.U32 R16, R14, 0x20, RZ ;  /* 0x000000200e107824 */ /* 0x000fe400078e00ff */
[----:B------:R-:W-:-:S07]  /*1940*/  IMAD.MOV.U32 R17, RZ, RZ, RZ ;  /* 0x000000ffff117224 */ /* 0x000fce00078e00ff */
.L_x_11:
[----:B-----5:R-:W-:-:S04]  /*1950*/  SHF.R.U32.HI R53, RZ, R17, R15 ;  /* 0x00000011ff357219 */ /* 0x020fc8000001160f */
[----:B------:R-:W-:-:S04]  /*1960*/  LOP3.LUT R8, R53, 0x1, RZ, 0xc0, !PT ;  /* 0x0000000135087812 */ /* 0x000fc800078ec0ff */
[----:B------:R-:W-:Y:S01]  /*1970*/  ISETP.NE.U32.AND P0, PT, R8, 0x1, PT ;  /* 0x000000010800780c */ /* 0x000fe20003f05070 */
[----:B------:R-:W-:-:S03]  /*1980*/  IMAD.IADD R8, R16, 0x1, R17 ;  /* 0x0000000110087824 */ /* 0x000fc600078e0211 */
[----:B------:R-:W-:Y:S01]  /*1990*/  R2P PR, R53, 0x7e ;  /* 0x0000007e35007804 */ /* 0x000fe20000000000 */
[----:B------:R-:W-:-:S04]  /*19a0*/  IMAD R9, R8, 0x5, RZ ;  /* 0x0000000508097824 */ /* 0x000fc800078e02ff */
[----:B------:R-:W-:-:S04]  /*19b0*/  IMAD.WIDE.U32 R8, R9, 0x4, R6 ;  /* 0x0000000409087825 */ /* 0x000fc800078e0006 */
[C---:B------:R-:W-:Y:S02]  /*19c0*/  @!P0 R2UR UR4, R2.reuse ;  /* 0x00000000020482ca */ /* 0x040fe400000e0000 */
        /* <DEDUP_REMOVED lines=318> */
.L_x_10:
[----:B------:R-:W-:-:S05]  /*2db0*/  VIADD R14, R14, 0x1 ;  /* 0x000000010e0e7836 */ /* 0x000fca0000000000 */
[----:B------:R-:W-:-:S13]  /*2dc0*/  ISETP.NE.AND P0, PT, R14, 0x5, PT ;  /* 0x000000050e00780c */ /* 0x000fda0003f05270 */
[----:B------:R-:W-:Y:S05]  /*2dd0*/  @P0 BRA `(.L_x_12) ;  /* 0xffffffe800c80947 */ /* 0x000fea000383ffff */
[----:B------:R-:W-:Y:S05]  /*2de0*/  BSYNC.RECONVERGENT B2 ;  /* 0x0000000000027941 */ /* 0x000fea0003800200 */
.L_x_9:
[----:B------:R3:W-:Y:S01]  /*2df0*/  STL [R1+0x4], R23 ;  /* 0x0000041701007387 */ /* 0x0007e20000100800 */
[----:B------:R-:W-:-:S03]  /*2e00*/  ISETP.NE.U32.AND P0, PT, R45, 0x3, PT ;  /* 0x000000032d00780c */ /* 0x000fc60003f05070 */
[----:B------:R3:W-:Y:S01]  /*2e10*/  STL.64 [R1+0x8], R30 ;  /* 0x0000081e01007387 */ /* 0x0007e20000100a00 */
[----:B------:R-:W-:-:S03]  /*2e20*/  ISETP.NE.AND.EX P0, PT, RZ, RZ, PT, P0 ;  /* 0x000000ffff00720c */ /* 0x000fc60003f05300 */
[----:B------:R3:W-:Y:S10]  /*2e30*/  STL.64 [R1+0x10], R24 ;  /* 0x0000101801007387 */ /* 0x0007f40000100a00 */
[----:B------:R-:W-:Y:S05]  /*2e40*/  @P0 BRA `(.L_x_4) ;  /* 0x00000014006c0947 */ /* 0x000fea0003800000 */
[----:B------:R-:W-:Y:S01]  /*2e50*/  UMOV UR4, URZ ;  /* 0x000000ff00047c82 */ /* 0x000fe20008000000 */
[----:B------:R-:W-:Y:S01]  /*2e60*/  UMOV UR5, URZ ;  /* 0x000000ff00057c82 */ /* 0x000fe20008000000 */
[----:B------:R-:W-:Y:S01]  /*2e70*/  BSSY.RECONVERGENT B2, `(.L_x_13) ;  /* 0x0000155000027945 */ /* 0x000fe20003800200 */
[----:B------:R-:W-:Y:S02]  /*2e80*/  IMAD.MOV.U32 R14, RZ, RZ, RZ ;  /* 0x000000ffff0e7224 */ /* 0x000fe400078e00ff */
[----:B---3--:R-:W-:Y:S02]  /*2e90*/  IMAD.MOV.U32 R23, RZ, RZ, RZ ;  /* 0x000000ffff177224 */ /* 0x008fe400078e00ff */
[----:B------:R-:W-:Y:S02]  /*2ea0*/  IMAD.U32 R25, RZ, RZ, UR4 ;  /* 0x00000004ff197e24 */ /* 0x000fe4000f8e00ff */
[----:B------:R-:W-:Y:S02]  /*2eb0*/  IMAD.U32 R24, RZ, RZ, UR5 ;  /* 0x00000005ff187e24 */ /* 0x000fe4000f8e00ff */
[----:B------:R-:W-:-:S02]  /*2ec0*/  IMAD.U32 R31, RZ, RZ, UR4 ;  /* 0x00000004ff1f7e24 */ /* 0x000fc4000f8e00ff */
[----:B------:R-:W-:-:S07]  /*2ed0*/  IMAD.U32 R30, RZ, RZ, UR5 ;  /* 0x00000005ff1e7e24 */ /* 0x000fce000f8e00ff */
.L_x_16:
[----:B------:R-:W-:-:S06]  /*2ee0*/  IMAD R15, R14, 0x4, R1 ;  /* 0x000000040e0f7824 */ /* 0x000fcc00078e0201 */
[----:B------:R-:W5:Y:S01]  /*2ef0*/  LDL R15, [R15+0x4] ;  /* 0x000004000f0f7983 */ /* 0x000f620000100800 */
[----:B------:R-:W-:Y:S01]  /*2f00*/  BSSY.RECONVERGENT B3, `(.L_x_14) ;  /* 0x0000148000037945 */ /* 0x000fe20003800200 */
[----:B------:R-:W-:Y:S02]  /*2f10*/  IMAD.SHL.U32 R16, R14, 0x20, RZ ;  /* 0x000000200e107824 */ /* 0x000fe400078e00ff */
[----:B------:R-:W-:-:S07]  /*2f20*/  IMAD.MOV.U32 R17, RZ, RZ, RZ ;  /* 0x000000ffff117224 */ /* 0x000fce00078e00ff */
.L_x_15:
        /* <DEDUP_REMOVED lines=23> */
[----:B------:R-:W-:Y:S01]  /*30a0*/  @P1 R2UR UR17, R3 ;  /* 0x00000000031112ca */ /* 0x000fe200000e0000 */
[----:B------:R-:W4:Y:S04]  /*30b0*/  @!P0 LDG.E R21, desc[UR10][R8.64+0xc] ;  /* 0x00000c0a08158981 */ /* 0x000f28000c1e1900 */
[----:B------:R-:W4:Y:S04]  /*30c0*/  @!P0 LDG.E R26, desc[UR12][R8.64+0x10] ;  /* 0x0000100c081a8981 */ /* 0x000f28000c1e1900 */
        /* <DEDUP_REMOVED lines=93> */
[----:B------:R-:W4:Y:S04]  /*36a0*/  @P2 LDG.E R27, desc[UR16][R8.64+0x34] ;  /* 0x00003410081b2981 */ /* 0x000f28000c1e1900 */
[C---:B------:R-:W-:Y:S02]  /*36b0*/  @P0 R2UR UR60, R2.reuse ;  /* 0x00000000023c02ca */ /* 0x040fe400000e0000 */
[C---:B------:R-:W-:Y:S02]  /*36c0*/  @P0 R2UR UR61, R3.reuse ;  /* 0x00000000033d02ca */ /* 0x040fe400000e0000 */
[----:B------:R-:W-:Y:S02]  /*36d0*/  @P0 R2UR UR62, R2 ;  /* 0x00000000023e02ca */ /* 0x000fe400000e0000 */
[----:B------:R-:W-:-:S02]  /*36e0*/  @P0 R2UR UR63, R3 ;  /* 0x00000000033f02ca */ /* 0x000fc400000e0000 */
[C---:B------:R-:W-:Y:S02]  /*36f0*/  @P0 R2UR UR64, R2.reuse ;  /* 0x00000000024002ca */ /* 0x040fe400000e0000 */
[C---:B------:R-:W-:Y:S02]  /*3700*/  @P0 R2UR UR65, R3.reuse ;  /* 0x00000000034102ca */ /* 0x040fe400000e0000 */
        /* <DEDUP_REMOVED lines=140> */
[C---:B------:R-:W-:Y:S02]  /*3fd0*/  @P0 R2UR UR4, R2.reuse ;  /* 0x00000000020402ca */ /* 0x040fe400000e0000 */
[C---:B------:R-:W-:Y:S02]  /*3fe0*/  @P0 R2UR UR5, R3.reuse ;  /* 0x00000000030502ca */ /* 0x040fe400000e0000 */
[----:B------:R-:W-:Y:S02]  /*3ff0*/  @P2 R2UR UR12, R2 ;  /* 0x00000000020c22ca */ /* 0x000fe400000e0000 */
[----:B------:R-:W-:-:S09]  /*4000*/  @P2 R2UR UR13, R3 ;  /* 0x00000000030d22ca */ /* 0x000fd200000e0000 */
[----:B------:R-:W4:Y:S01]  /*4010*/  @P0 LDG.E R64, desc[UR4][R8.64+0x13c] ;  /* 0x00013c0408400981 */ /* 0x000f22000c1e1900 */
[C---:B------:R-:W-:Y:S02]  /*4020*/  @P1 R2UR UR4, R2.reuse ;  /* 0x00000000020412ca */ /* 0x040fe400000e0000 */
[----:B------:R-:W-:Y:S01]  /*4030*/  @P1 R2UR UR5, R3 ;  /* 0x00000000030512ca */ /* 0x000fe200000e0000 */
[----:B------:R-:W4:Y:S01]  /*4040*/  @P2 LDG.E R27, desc[UR12][R8.64+0xcc] ;  /* 0x0000cc0c081b2981 */ /* 0x000f22000c1e1900 */
        /* <DEDUP_REMOVED lines=9> */
[----:B------:R-:W4:Y:S04]  /*40e0*/  @P0 LDG.E R60, desc[UR52][R8.64+0x12c] ;  /* 0x00012c34083c0981 */ /* 0x000f28000c1e1900 */
[----:B------:R-:W4:Y:S04]  /*40f0*/  @P0 LDG.E R49, desc[UR54][R8.64+0x130] ;  /* 0x0001303608310981 */ /* 0x000f28000c1e1900 */
[----:B------:R-:W4:Y:S04]  /*4100*/  @P0 LDG.E R62, desc[UR56][R8.64+0x134] ;  /* 0x00013438083e0981 */ /* 0x000f28000c1e1900 */
[----:B------:R-:W4:Y:S01]  /*4110*/  @P0 LDG.E R51, desc[UR58][R8.64+0x138] ;  /* 0x0001383a08330981 */ /* 0x000f22000c1e1900 */
[----:B------:R-:W-:Y:S01]  /*4120*/  VIADD R17, R17, 0x10 ;  /* 0x0000001011117836 */ /* 0x000fe20000000000 */
        /* <DEDUP_REMOVED lines=15> */
[----:B------:R-:W-:-:S04]  /*4220*/  @P1 LOP3.LUT R23, R23, R18, RZ, 0x3c, !PT ;  /* 0x0000001217171212 */ /* 0x000fc800078e3cff */
[----:B------:R-:W-:Y:S02]  /*4230*/  @P2 LOP3.LUT R23, R23, R28, RZ, 0x3c, !PT ;  /* 0x0000001c17172212 */ /* 0x000fe400078e3cff */
[----:B------:R-:W-:Y:S02]  /*4240*/  ISETP.NE.AND P1, PT, R17, 0x20, PT ;  /* 0x000000201100780c */ /* 0x000fe40003f25270 */
        /* <DEDUP_REMOVED lines=20> */
.L_x_14:
[----:B------:R-:W-:-:S05]  /*4390*/  VIADD R14, R14, 0x1 ;  /* 0x000000010e0e7836 */ /* 0x000fca0000000000 */
[----:B------:R-:W-:-:S13]  /*43a0*/  ISETP.NE.AND P0, PT, R14, 0x5, PT ;  /* 0x000000050e00780c */ /* 0x000fda0003f05270 */
[----:B------:R-:W-:Y:S05]  /*43b0*/  @P0 BRA `(.L_x_16) ;  /* 0xffffffe800c80947 */ /* 0x000fea000383ffff */
[----:B------:R-:W-:Y:S05]  /*43c0*/  BSYNC.RECONVERGENT B2 ;  /* 0x0000000000027941 */ /* 0x000fea0003800200 */
.L_x_13:
[----:B------:R4:W-:Y:S04]  /*43d0*/  STL [R1+0x4], R23 ;  /* 0x0000041701007387 */ /* 0x0009e80000100800 */
[----:B------:R4:W-:Y:S04]  /*43e0*/  STL.64 [R1+0x8], R30 ;  /* 0x0000081e01007387 */ /* 0x0009e80000100a00 */
[----:B------:R4:W-:Y:S02]  /*43f0*/  STL.64 [R1+0x10], R24 ;  /* 0x0000101801007387 */ /* 0x0009e40000100a00 */
.L_x_4:
[----:B------:R-:W-:Y:S05]  /*4400*/  BSYNC.RECONVERGENT B1 ;  /* 0x0000000000017941 */ /* 0x000fea0003800200 */
.L_x_3:
[C---:B------:R-:W-:Y:S01]  /*4410*/  ISETP.GT.U32.AND P0, PT, R12.reuse, 0x3, PT ;  /* 0x000000030c00780c */ /* 0x040fe20003f04070 */
[----:B------:R-:W-:Y:S01]  /*4420*/  VIADD R13, R13, 0x1 ;  /* 0x000000010d0d7836 */ /* 0x000fe20000000000 */
[--C-:B------:R-:W-:Y:S02]  /*4430*/  SHF.R.U64 R12, R12, 0x2, R11.reuse ;  /* 0x000000020c0c7819 */ /* 0x100fe4000000120b */
[----:B------:R-:W-:Y:S02]  /*4440*/  ISETP.GT.U32.AND.EX P0, PT, R11, RZ, PT, P0 ;  /* 0x000000ff0b00720c */ /* 0x000fe40003f04100 */
[----:B------:R-:W-:-:S11]  /*4450*/  SHF.R.U32.HI R11, RZ, 0x2, R11 ;  /* 0x00000002ff0b7819 */ /* 0x000fd6000001160b */
[----:B------:R-:W-:Y:S05]  /*4460*/  @P0 BRA `(.L_x_17) ;  /* 0xffffffbc007c0947 */ /* 0x000fea000383ffff */
.L_x_2:
[----:B------:R-:W-:Y:S05]  /*4470*/  BSYNC.RECONVERGENT B0 ;  /* 0x0000000000007941 */ /* 0x000fea0003800200 */
.L_x_1:
[----:B------:R-:W5:Y:S01]  /*4480*/  LDCU UR4, c[0x0][0x3b8] ;  /* 0x00007700ff0477ac */ /* 0x000f620008000800 */
[----:B------:R0:W-:Y:S01]  /*4490*/  STL.64 [R1+0x18], RZ ;  /* 0x000018ff01007387 */ /* 0x0001e20000100a00 */
[----:B------:R-:W-:Y:S03]  /*44a0*/  BSSY.RECONVERGENT B1, `(.L_x_18) ;  /* 0x0000372000017945 */ /* 0x000fe60003800200 */
[----:B------:R0:W-:Y:S04]  /*44b0*/  STL [R1+0x20], RZ ;  /* 0x000020ff01007387 */ /* 0x0001e80000100800 */
[----:B------:R0:W-:Y:S01]  /*44c0*/  STL.64 [R1+0x28], RZ ;  /* 0x000028ff01007387 */ /* 0x0001e20000100a00 */
[----:B-----5:R-:W-:-:S13]  /*44d0*/  ISETP.GE.AND P0, PT, R0, UR4, PT ;  /* 0x0000000400007c0c */ /* 0x020fda000bf06270 */
[----:B0-----:R-:W-:Y:S05]  /*44e0*/  @P0 BRA `(.L_x_19) ;  /* 0x0000003400b40947 */ /* 0x001fea0003800000 */
[----:B------:R-:W0:Y:S01]  /*44f0*/  LDC R11, c[0x0][0x398] ;  /* 0x0000e600ff0b7b82 */ /* 0x000e220000000800 */
[----:B------:R-:W5:Y:S07]  /*4500*/  LDCU UR4, c[0x0][0x370] ;  /* 0x00006e00ff0477ac */ /* 0x000f6e0008000800 */
[----:B------:R-:W1:Y:S01]  /*4510*/  LDC R15, c[0x0][0x388] ;  /* 0x0000e200ff0f7b82 */ /* 0x000e620000000800 */
[----:B-----5:R-:W-:Y:S01]  /*4520*/  IMAD R7, R10, UR4, RZ ;  /* 0x000000040a077c24 */ /* 0x020fe2000f8e02ff */
[----:B0-----:R-:W-:-:S02]  /*4530*/  LOP3.LUT R8, R11, 0xf, RZ, 0xc0, !PT ;  /* 0x0000000f0b087812 */ /* 0x001fc400078ec0ff */
[C---:B------:R-:W-:Y:S02]  /*4540*/  LOP3.LUT R9, R11.reuse, 0x7, RZ, 0xc0, !PT ;  /* 0x000000070b097812 */ /* 0x040fe400078ec0ff */
[C---:B------:R-:W-:Y:S02]  /*4550*/  LOP3.LUT R10, R11.reuse, 0x7ffffff0, RZ, 0xc0, !PT ;  /* 0x7ffffff00b0a7812 */ /* 0x040fe400078ec0ff */
[----:B------:R-:W-:Y:S02]  /*4560*/  LOP3.LUT R11, R11, 0x3, RZ, 0xc0, !PT ;  /* 0x000000030b0b7812 */ /* 0x000fe400078ec0ff */
[C---:B-1----:R-:W-:Y:S02]  /*4570*/  LOP3.LUT R12, R15.reuse, 0x7, RZ, 0xc0, !PT ;  /* 0x000000070f0c7812 */ /* 0x042fe400078ec0ff */
[C---:B------:R-:W-:Y:S02]  /*4580*/  LOP3.LUT R13, R15.reuse, 0x1, RZ, 0xc0, !PT ;  /* 0x000000010f0d7812 */ /* 0x040fe400078ec0ff */
[----:B------:R-:W-:-:S02]  /*4590*/  LOP3.LUT R14, R15, 0x7ffffffe, RZ, 0xc0, !PT ;  /* 0x7ffffffe0f0e7812 */ /* 0x000fc400078ec0ff */
[----:B------:R-:W-:-:S07]  /*45a0*/  LOP3.LUT R15, R15, 0x7ffffff8, RZ, 0xc0, !PT ;  /* 0x7ffffff80f0f7812 */ /* 0x000fce00078ec0ff */
.L_x_63:
[----:B------:R-:W0:Y:S01]  /*45b0*/  LDC.64 R16, c[0x0][0x3b0] ;  /* 0x0000ec00ff107b82 */ /* 0x000e220000000a00 */
[----:B------:R-:W0:Y:S01]  /*45c0*/  LDCU.64 UR4, c[0x0][0x3a8] ;  /* 0x00007500ff0477ac */ /* 0x000e220008000a00 */
[----:B------:R-:W-:Y:S01]  /*45d0*/  BSSY.RECONVERGENT B0, `(.L_x_20) ;  /* 0x000035a000007945 */ /* 0x000fe20003800200 */
[----:B0-----:R-:W-:-:S14]  /*45e0*/  DSETP.LEU.AND P0, PT, R16, UR4, PT ;  /* 0x0000000410007e2a */ /* 0x001fdc000bf0b000 */
[----:B------:R-:W-:Y:S05]  /*45f0*/  @P0 BRA `(.L_x_21) ;  /* 0x00000034005c0947 */ /* 0x000fea0003800000 */
[----:B------:R-:W0:Y:S01]  /*4600*/  LDCU.64 UR4, c[0x0][0x3a8] ;  /* 0x00007500ff0477ac */ /* 0x000e220008000a00 */
[--C-:B------:R-:W-:Y:S02]  /*4610*/  IMAD.MOV.U32 R16, RZ, RZ, R30.reuse ;  /* 0x000000ffff107224 */ /* 0x100fe400078e001e */
[----:B------:R-:W-:Y:S02]  /*4620*/  IMAD.MOV.U32 R17, RZ, RZ, R30 ;  /* 0x000000ffff117224 */ /* 0x000fe400078e001e */
[--C-:B------:R-:W-:Y:S02]  /*4630*/  IMAD.MOV.U32 R18, RZ, RZ, R31.reuse ;  /* 0x000000ffff127224 */ /* 0x100fe400078e001f */
[----:B------:R-:W-:Y:S02]  /*4640*/  IMAD.MOV.U32 R19, RZ, RZ, R31 ;  /* 0x000000ffff137224 */ /* 0x000fe400078e001f */
[--C-:B------:R-:W-:Y:S02]  /*4650*/  IMAD.MOV.U32 R20, RZ, RZ, R23.reuse ;  /* 0x000000ffff147224 */ /* 0x100fe400078e0017 */
[----:B------:R-:W-:-:S02]  /*4660*/  IMAD.MOV.U32 R21, RZ, RZ, R23 ;  /* 0x000000ffff157224 */ /* 0x000fc400078e0017 */
[----:B------:R-:W-:Y:S02]  /*4670*/  IMAD.MOV.U32 R50, RZ, RZ, R24 ;  /* 0x000000ffff327224 */ /* 0x000fe400078e0018 */
[----:B------:R-:W-:Y:S02]  /*4680*/  IMAD.MOV.U32 R51, RZ, RZ, R25 ;  /* 0x000000ffff337224 */ /* 0x000fe400078e0019 */
[----:B------:R-:W-:Y:S02]  /*4690*/  IMAD.MOV.U32 R52, RZ, RZ, R22 ;  /* 0x000000ffff347224 */ /* 0x000fe400078e0016 */
[----:B0-----:R-:W-:Y:S02]  /*46a0*/  IMAD.U32 R28, RZ, RZ, UR4 ;  /* 0x00000004ff1c7e24 */ /* 0x001fe4000f8e00ff */
[----:B------:R-:W-:-:S07]  /*46b0*/  IMAD.U32 R29, RZ, RZ, UR5 ;  /* 0x00000005ff1d7e24 */ /* 0x000fce000f8e00ff */
.L_x_62:
[----:B------:R-:W0:Y:S01]  /*46c0*/  LDCU UR4, c[0x0][0x398] ;  /* 0x00007300ff0477ac */ /* 0x000e220008000800 */
[----:B------:R-:W-:Y:S01]  /*46d0*/  IMAD.MOV.U32 R55, RZ, RZ, R21 ;  /* 0x000000ffff377224 */ /* 0x000fe200078e0015 */
[----:B------:R-:W-:Y:S01]  /*46e0*/  CS2R R26, SRZ ;  /* 0x00000000001a7805 */ /* 0x000fe2000001ff00 */
[----:B------:R-:W-:Y:S02]  /*46f0*/  IMAD.MOV.U32 R54, RZ, RZ, R17 ;  /* 0x000000ffff367224 */ /* 0x000fe400078e0011 */
[----:B------:R-:W-:Y:S02]  /*4700*/  IMAD.MOV.U32 R21, RZ, RZ, R19 ;  /* 0x000000ffff157224 */ /* 0x000fe400078e0013 */
[----:B------:R-:W-:Y:S02]  /*4710*/  IMAD.MOV.U32 R53, RZ, RZ, R22 ;  /* 0x000000ffff357224 */ /* 0x000fe400078e0016 */
[----:B------:R-:W-:Y:S02]  /*4720*/  IMAD.MOV.U32 R17, RZ, RZ, R24 ;  /* 0x000000ffff117224 */ /* 0x000fe400078e0018 */
[----:B------:R-:W-:-:S02]  /*4730*/  IMAD.MOV.U32 R19, RZ, RZ, R25 ;  /* 0x000000ffff137224 */ /* 0x000fc400078e0019 */
[----:B0-----:R-:W-:Y:S01]  /*4740*/  IMAD.U32 R6, RZ, RZ, UR4 ;  /* 0x00000004ff067e24 */ /* 0x001fe2000f8e00ff */
[----:B------:R-:W-:Y:S05]  /*4750*/  WARPSYNC.ALL ;  /* 0x0000000000007948 */ /* 0x000fea0003800000 */
[----:B------:R-:W-:Y:S01]  /*4760*/  BAR.SYNC.DEFER_BLOCKING 0x0 ;  /* 0x0000000000007b1d */ /* 0x000fe20000010000 */
[----:B------:R-:W-:-:S13]  /*4770*/  ISETP.GE.AND P1, PT, R6, 0x1, PT ;  /* 0x000000010600780c */ /* 0x000fda0003f26270 */
[----:B------:R-:W-:Y:S05]  /*4780*/  @!P1 BRA `(.L_x_22) ;  /* 0x00000014008c9947 */ /* 0x000fea0003800000 */
[----:B------:R-:W0:Y:S02]  /*4790*/  LDCU UR4, c[0x0][0x388] ;  /* 0x00007100ff0477ac */ /* 0x000e240008000800 */
[----:B0-----:R-:W-:-:S09]  /*47a0*/  UISETP.GE.AND UP0, UPT, UR4, 0x1, UPT ;  /* 0x000000010400788c */ /* 0x001fd2000bf06270 */
[----:B------:R-:W-:Y:S05]  /*47b0*/  BRA.U !UP0, `(.L_x_23) ;  /* 0x0000000908f87547 */ /* 0x000fea000b800000 */
[----:B------:R-:W-:Y:S01]  /*47c0*/  IMAD.MOV.U32 R57, RZ, RZ, RZ ;  /* 0x000000ffff397224 */ /* 0x000fe200078e00ff */
[----:B------:R-:W-:-:S07]  /*47d0*/  CS2R R26, SRZ ;  /* 0x00000000001a7805 */ /* 0x000fce000001ff00 */
.L_x_38:
[----:B01234-:R-:W0:Y:S01]  /*47e0*/  LDC.64 R24, c[0x0][0x390] ;  /* 0x0000e400ff187b82 */ /* 0x01fe220000000a00 */
[----:B------:R-:W-:Y:S02]  /*47f0*/  R2UR UR4, R2 ;  /* 0x00000000020472ca */ /* 0x000fe400000e0000 */
[----:B------:R-:W-:Y:S01]  /*4800*/  R2UR UR5, R3 ;  /* 0x00000000030572ca */ /* 0x000fe200000e0000 */
[----:B0-----:R-:W-:-:S12]  /*4810*/  IMAD.WIDE.U32 R24, R57, 0x8, R24 ;  /* 0x0000000839187825 */ /* 0x001fd800078e0018 */
[----:B------:R-:W2:Y:S01]  /*4820*/  LDG.E.64 R24, desc[UR4][R24.64] ;  /* 0x0000000418187981 */ /* 0x000ea2000c1e1b00 */
[----:B------:R-:W-:Y:S01]  /*4830*/  R2UR UR6, R2 ;  /* 0x00000000020672ca */ /* 0x000fe200000e0000 */
[----:B------:R-:W0:Y:S01]  /*4840*/  LDCU UR4, c[0x0][0x388] ;  /* 0x00007100ff0477ac */ /* 0x000e220008000800 */
[----:B------:R-:W-:Y:S01]  /*4850*/  R2UR UR7, R3 ;  /* 0x00000000030772ca */ /* 0x000fe200000e0000 */
[----:B------:R-:W-:-:S04]  /*4860*/  IMAD.WIDE.U32 R22, R57, 0x8, R4 ;  /* 0x0000000839167825 */ /* 0x000fc800078e0004 */
[----:B------:R-:W-:Y:S01]  /*4870*/  IMAD.MOV.U32 R6, RZ, RZ, RZ ;  /* 0x000000ffff067224 */ /* 0x000fe200078e00ff */
[----:B0-----:R-:W-:-:S07]  /*4880*/  UISETP.NE.AND UP0, UPT, UR4, 0x1, UPT ;  /* 0x000000010400788c */ /* 0x001fce000bf05270 */
[----:B--2---:R0:W-:Y:S02]  /*4890*/  ST.E.64 desc[UR6][R22.64], R24 ;  /* 0x0000001816007985 */ /* 0x0041e4000c101b06 */
[----:B------:R-:W-:Y:S05]  /*48a0*/  BRA.U !UP0, `(.L_x_24) ;  /* 0x0000000508c07547 */ /* 0x000fea000b800000 */
[----:B------:R-:W1:Y:S01]  /*48b0*/  LDCU UR10, c[0x0][0x3b8] ;  /* 0x00007700ff0a77ac */ /* 0x000e620008000800 */
[----:B------:R-:W-:-:S05]  /*48c0*/  UMOV UR4, URZ ;  /* 0x000000ff00047c82 */ /* 0x000fca0008000000 */
.L_x_33:
[----:B--2---:R-:W2:Y:S01]  /*48d0*/  LDC R6, c[0x0][0x388] ;  /* 0x0000e200ff067b82 */ /* 0x004ea20000000800 */
[----:B------:R-:W-:Y:S02]  /*48e0*/  R2UR UR6, R2 ;  /* 0x00000000020672ca */ /* 0x000fe400000e0000 */
[----:B------:R-:W-:-:S05]  /*48f0*/  R2UR UR7, R3 ;  /* 0x00000000030772ca */ /* 0x000fca00000e0000 */
[----:B------:R-:W3:Y:S01]  /*4900*/  LDC.64 R42, c[0x0][0x3a0] ;  /* 0x0000e800ff2a7b82 */ /* 0x000ee20000000a00 */
[----:B--2---:R-:W-:-:S04]  /*4910*/  IMAD R31, R57, R6, UR4 ;  /* 0x00000004391f7e24 */ /* 0x004fc8000f8e0206 */
[----:B---3--:R-:W-:-:S05]  /*4920*/  IMAD.WIDE.U32 R42, R31, 0x4, R42 ;  /* 0x000000041f2a7825 */ /* 0x008fca00078e002a */
[----:B------:R-:W2:Y:S02]  /*4930*/  LDG.E R33, desc[UR6][R42.64] ;  /* 0x000000062a217981 */ /* 0x000ea4000c1e1900 */
[----:B--2---:R-:W-:-:S13]  /*4940*/  ISETP.GT.AND P0, PT, R33, -0x1, PT ;  /* 0xffffffff2100780c */ /* 0x004fda0003f04270 */
[----:B-1----:R-:W-:Y:S05]  /*4950*/  @P0 BRA `(.L_x_25) ;  /* 0x0000000000bc0947 */ /* 0x002fea0003800000 */
[----:B------:R-:W2:Y:S01]  /*4960*/  LDC R31, c[0x0][0x3b8] ;  /* 0x0000ee00ff1f7b82 */ /* 0x000ea20000000800 */
[----:B------:R-:W-:Y:S02]  /*4970*/  R2UR UR6, R2 ;  /* 0x00000000020672ca */ /* 0x000fe400000e0000 */
[----:B------:R-:W-:-:S05]  /*4980*/  R2UR UR7, R3 ;  /* 0x00000000030772ca */ /* 0x000fca00000e0000 */
[----:B------:R-:W3:Y:S01]  /*4990*/  LDC.64 R60, c[0x0][0x380] ;  /* 0x0000e000ff3c7b82 */ /* 0x000ee20000000a00 */
[----:B--2---:R-:W-:-:S04]  /*49a0*/  IMAD R31, R31, UR4, R0 ;  /* 0x000000041f1f7c24 */ /* 0x004fc8000f8e0200 */
[----:B---3--:R-:W-:-:S06]  /*49b0*/  IMAD.WIDE R60, R31, 0x4, R60 ;  /* 0x000000041f3c7825 */ /* 0x008fcc00078e023c */
[----:B------:R-:W2:Y:S01]  /*49c0*/  LDG.E R60, desc[UR6][R60.64] ;  /* 0x000000063c3c7981 */ /* 0x000ea2000c1e1900 */
[----:B------:R-:W-:Y:S01]  /*49d0*/  IMAD.MOV R33, RZ, RZ, -R33 ;  /* 0x000000ffff217224 */ /* 0x000fe200078e0a21 */
[----:B------:R-:W-:Y:S04]  /*49e0*/  BSSY.RECONVERGENT B2, `(.L_x_25) ;  /* 0x0000026000027945 */ /* 0x000fe80003800200 */
[----:B--2---:R-:W-:-:S13]  /*49f0*/  ISETP.GE.AND P0, PT, R60, R33, PT ;  /* 0x000000213c00720c */ /* 0x004fda0003f06270 */
[----:B------:R-:W-:Y:S05]  /*4a00*/  @!P0 BRA `(.L_x_26) ;  /* 0x00000000007c8947 */ /* 0x000fea0003800000 */
[----:B------:R-:W2:Y:S01]  /*4a10*/  I2F.F64.U32 R58, R33 ;  /* 0x00000021003a7312 */ /* 0x000ea20000201800 */
[----:B------:R-:W-:Y:S07]  /*4a20*/  BSSY.RECONVERGENT B3, `(.L_x_27) ;  /* 0x000000d000037945 */ /* 0x000fee0003800200 */
[----:B------:R-:W3:Y:S01]  /*4a30*/  I2F.F64.U32 R44, R60 ;  /* 0x0000003c002c7312 */ /* 0x000ee20000201800 */
[----:B--2---:R-:W-:-:S04]  /*4a40*/  SHF.R.U32.HI R6, RZ, 0x14, R59 ;  /* 0x00000014ff067819 */ /* 0x004fc8000001163b */
[----:B------:R-:W-:Y:S01]  /*4a50*/  LOP3.LUT R6, R6, 0x7ff, RZ, 0xc0, !PT ;  /* 0x000007ff06067812 */ /* 0x000fe200078ec0ff */
[----:B---3--:R-:W-:-:S04]  /*4a60*/  IMAD.MOV.U32 R48, RZ, RZ, R44 ;  /* 0x000000ffff307224 */ /* 0x008fc800078e002c */
[----:B------:R-:W-:Y:S02]  /*4a70*/  VIADD R31, R6, 0xfffffc0c ;  /* 0xfffffc0c061f7836 */ /* 0x000fe40000000000 */
[----:B------:R-:W-:-:S03]  /*4a80*/  IMAD.MOV.U32 R49, RZ, RZ, R45 ;  /* 0x000000ffff317224 */ /* 0x000fc600078e002d */
[CC--:B------:R-:W-:Y:S02]  /*4a90*/  SHF.L.U32 R6, R58.reuse, R31.reuse, RZ ;  /* 0x0000001f3a067219 */ /* 0x0c0fe400000006ff */
[----:B------:R-:W-:Y:S02]  /*4aa0*/  SHF.L.U64.HI R31, R58, R31, R59 ;  /* 0x0000001f3a1f7219 */ /* 0x000fe4000001023b */
[----:B------:R-:W-:Y:S02]  /*4ab0*/  ISETP.NE.U32.AND P0, PT, R6, RZ, PT ;  /* 0x000000ff0600720c */ /* 0x000fe40003f05070 */
[----:B------:R-:W-:Y:S02]  /*4ac0*/  MOV R6, 0x4af0 ;  /* 0x00004af000067802 */ /* 0x000fe40000000f00 */
[----:B------:R-:W-:-:S13]  /*4ad0*/  ISETP.NE.AND.EX P0, PT, R31, -0x80000000, PT, P0 ;  /* 0x800000001f00780c */ /* 0x000fda0003f05300 */
[----:B01----:R-:W-:Y:S05]  /*4ae0*/  CALL.REL.NOINC `($_Z9GillespiePiiPKdiPKiddim$__internal_accurate_pow) ;  /* 0x0000003400bc7944 */ /* 0x003fea0003c00000 */
[----:B------:R-:W-:Y:S05]  /*4af0*/  BSYNC.RECONVERGENT B3 ;  /* 0x0000000000037941 */ /* 0x000fea0003800200 */
.L_x_27:
[----:B------:R-:W-:Y:S01]  /*4b00*/  IMAD.MOV.U32 R30, RZ, RZ, R32 ;  /* 0x000000ffff1e7224 */ /* 0x000fe200078e0020 */
[----:B------:R-:W-:Y:S01]  /*4b10*/  ISETP.GE.AND P2, PT, R45, RZ, PT ;  /* 0x000000ff2d00720c */ /* 0x000fe20003f46270 */
[----:B------:R-:W-:Y:S01]  /*4b20*/  IMAD.MOV.U32 R31, RZ, RZ, R33 ;  /* 0x000000ffff1f7224 */ /* 0x000fe200078e0021 */
[----:B------:R-:W-:Y:S02]  /*4b30*/  R2UR UR6, R2 ;  /* 0x00000000020672ca */ /* 0x000fe400000e0000 */
[----:B------:R-:W-:-:S03]  /*4b40*/  R2UR UR7, R3 ;  /* 0x00000000030772ca */ /* 0x000fc600000e0000 */
[----:B------:R-:W-:-:S10]  /*4b50*/  DADD R30, -RZ, -R30 ;  /* 0x00000000ff1e7229 */ /* 0x000fd4000000091e */
[-C--:B------:R-:W-:Y:S02]  /*4b60*/  FSEL R35, R30, R32.reuse, !P0 ;  /* 0x000000201e237208 */ /* 0x080fe40004000000 */
[-C--:B------:R-:W-:Y:S02]  /*4b70*/  FSEL R6, R31, R33.reuse, !P0 ;  /* 0x000000211f067208 */ /* 0x080fe40004000000 */
[----:B------:R-:W-:Y:S02]  /*4b80*/  ISETP.NE.AND P0, PT, R60, 0x1, PT ;  /* 0x000000013c00780c */ /* 0x000fe40003f05270 */
[----:B------:R-:W-:Y:S02]  /*4b90*/  FSEL R30, R35, R32, !P2 ;  /* 0x00000020231e7208 */ /* 0x000fe40005000000 */
[----:B------:R-:W-:Y:S02]  /*4ba0*/  FSEL R33, R6, R33, !P2 ;  /* 0x0000002106217208 */ /* 0x000fe40005000000 */
[----:B------:R-:W-:-:S02]  /*4bb0*/  FSEL R30, R30, RZ, P0 ;  /* 0x000000ff1e1e7208 */ /* 0x000fc40000000000 */
[----:B------:R-:W-:-:S06]  /*4bc0*/  FSEL R31, R33, 1.875, P0 ;  /* 0x3ff00000211f7808 */ /* 0x000fcc0000000000 */
[----:B------:R-:W-:-:S07]  /*4bd0*/  DMUL R24, R24, R30 ;  /* 0x0000001e18187228 */ /* 0x000fce0000000000 */
[----:B------:R0:W-:Y:S01]  /*4be0*/  ST.E.64 desc[UR6][R22.64], R24 ;  /* 0x0000001816007985 */ /* 0x0001e2000c101b06 */
[----:B------:R-:W-:Y:S05]  /*4bf0*/  BRA `(.L_x_28) ;  /* 0x0000000000107947 */ /* 0x000fea0003800000 */
.L_x_26:
[----:B------:R-:W-:Y:S01]  /*4c00*/  R2UR UR6, R2 ;  /* 0x00000000020672ca */ /* 0x000fe200000e0000 */
[----:B0-----:R-:W-:Y:S01]  /*4c10*/  DMUL R24, RZ, R24 ;  /* 0x00000018ff187228 */ /* 0x001fe20000000000 */
[----:B------:R-:W-:-:S13]  /*4c20*/  R2UR UR7, R3 ;  /* 0x00000000030772ca */ /* 0x000fda00000e0000 */
[----:B------:R2:W-:Y:S02]  /*4c30*/  ST.E.64 desc[UR6][R22.64], R24 ;  /* 0x0000001816007985 */ /* 0x0005e4000c101b06 */
.L_x_28:
[----:B-1----:R-:W-:Y:S05]  /*4c40*/  BSYNC.RECONVERGENT B2 ;  /* 0x0000000000027941 */ /* 0x002fea0003800200 */
.L_x_25:
[----:B------:R-:W-:Y:S02]  /*4c50*/  R2UR UR6, R2 ;  /* 0x00000000020672ca */ /* 0x000fe400000e0000 */
[----:B------:R-:W-:-:S13]  /*4c60*/  R2UR UR7, R3 ;  /* 0x00000000030772ca */ /* 0x000fda00000e0000 */
[----:B------:R-:W3:Y:S02]  /*4c70*/  LDG.E R33, desc[UR6][R42.64+0x4] ;  /* 0x000004062a217981 */ /* 0x000ee4000c1e1900 */
[----:B---3--:R-:W-:-:S13]  /*4c80*/  ISETP.GT.AND P0, PT, R33, -0x1, PT ;  /* 0xffffffff2100780c */ /* 0x008fda0003f04270 */
[----:B------:R-:W-:Y:S05]  /*4c90*/  @P0 BRA `(.L_x_29) ;  /* 0x0000000000b40947 */ /* 0x000fea0003800000 */
[----:B------:R-:W3:Y:S01]  /*4ca0*/  LDC.64 R44, c[0x0][0x380] ;  /* 0x0000e000ff2c7b82 */ /* 0x000ee20000000a00 */
[----:B-1----:R-:W-:Y:S01]  /*4cb0*/  UIMAD UR5, UR4, UR10, UR10 ;  /* 0x0000000a040572a4 */ /* 0x002fe2000f8e020a */
[----:B------:R-:W-:Y:S02]  /*4cc0*/  R2UR UR6, R2 ;  /* 0x00000000020672ca */ /* 0x000fe400000e0000 */
[----:B------:R-:W-:-:S03]  /*4cd0*/  R2UR UR7, R3 ;  /* 0x00000000030772ca */ /* 0x000fc600000e0000 */
[----:B------:R-:W-:-:S04]  /*4ce0*/  VIADD R31, R0, UR5 ;  /* 0x00000005001f7c36 */ /* 0x000fc80008000000 */
[----:B---3--:R-:W-:-:S06]  /*4cf0*/  IMAD.WIDE R44, R31, 0x4, R44 ;  /* 0x000000041f2c7825 */ /* 0x008fcc00078e022c */
[----:B------:R-:W3:Y:S01]  /*4d00*/  LDG.E R44, desc[UR6][R44.64] ;  /* 0x000000062c2c7981 */ /* 0x000ee2000c1e1900 */
[----:B------:R-:W-:Y:S01]  /*4d10*/  IMAD.MOV R33, RZ, RZ, -R33 ;  /* 0x000000ffff217224 */ /* 0x000fe200078e0a21 */
[----:B------:R-:W-:Y:S04]  /*4d20*/  BSSY.RECONVERGENT B2, `(.L_x_29) ;  /* 0x0000024000027945 */ /* 0x000fe80003800200 */
[----:B---3--:R-:W-:-:S13]  /*4d30*/  ISETP.GE.AND P0, PT, R44, R33, PT ;  /* 0x000000212c00720c */ /* 0x008fda0003f06270 */
[----:B------:R-:W-:Y:S05]  /*4d40*/  @!P0 BRA `(.L_x_30) ;  /* 0x0000000000748947 */ /* 0x000fea0003800000 */
[----:B------:R-:W1:Y:S01]  /*4d50*/  I2F.F64.U32 R58, R33 ;  /* 0x00000021003a7312 */ /* 0x000e620000201800 */
[----:B------:R-:W-:Y:S07]  /*4d60*/  BSSY.RECONVERGENT B3, `(.L_x_31) ;  /* 0x000000d000037945 */ /* 0x000fee0003800200 */
[----:B------:R-:W3:Y:S01]  /*4d70*/  I2F.F64.U32 R42, R44 ;  /* 0x0000002c002a7312 */ /* 0x000ee20000201800 */
[----:B-1----:R-:W-:-:S04]  /*4d80*/  SHF.R.U32.HI R6, RZ, 0x14, R59 ;  /* 0x00000014ff067819 */ /* 0x002fc8000001163b */
        /* <DEDUP_REMOVED lines=9> */
[----:B0-2---:R-:W-:Y:S05]  /*4e20*/  CALL.REL.NOINC `($_Z9GillespiePiiPKdiPKiddim$__internal_accurate_pow) ;  /* 0x0000003000ec7944 */ /* 0x005fea0003c00000 */
[----:B------:R-:W-:Y:S05]  /*4e30*/  BSYNC.RECONVERGENT B3 ;  /* 0x0000000000037941 */ /* 0x000fea0003800200 */
.L_x_31:
[----:B------:R-:W-:Y:S01]  /*4e40*/  DADD R30, -RZ, -R32 ;  /* 0x00000000ff1e7229 */ /* 0x000fe20000000920 */
[----:B------:R-:W-:Y:S02]  /*4e50*/  ISETP.GE.AND P2, PT, R43, RZ, PT ;  /* 0x000000ff2b00720c */ /* 0x000fe40003f46270 */
[----:B------:R-:W-:Y:S02]  /*4e60*/  R2UR UR6, R2 ;  /* 0x00000000020672ca */ /* 0x000fe400000e0000 */
[----:B------:R-:W-:-:S05]  /*4e70*/  R2UR UR7, R3 ;  /* 0x00000000030772ca */ /* 0x000fca00000e0000 */
        /* <DEDUP_REMOVED lines=10> */
.L_x_30:
[----:B------:R-:W-:Y:S01]  /*4f20*/  R2UR UR6, R2 ;  /* 0x00000000020672ca */ /* 0x000fe200000e0000 */
[----:B0-2---:R-:W-:Y:S01]  /*4f30*/  DMUL R24, RZ, R24 ;  /* 0x00000018ff187228 */ /* 0x005fe20000000000 */
[----:B------:R-:W-:-:S13]  /*4f40*/  R2UR UR7, R3 ;  /* 0x00000000030772ca */ /* 0x000fda00000e0000 */
[----:B------:R1:W-:Y:S02]  /*4f50*/  ST.E.64 desc[UR6][R22.64], R24 ;  /* 0x0000001816007985 */ /* 0x0003e4000c101b06 */
.L_x_32:
[----:B------:R-:W-:Y:S05]  /*4f60*/  BSYNC.RECONVERGENT B2 ;  /* 0x0000000000027941 */ /* 0x000fea0003800200 */
.L_x_29:
[----:B------:R-:W-:-:S06]  /*4f70*/  UIADD3 UR4, UPT, UPT, UR4, 0x2, URZ ;  /* 0x0000000204047890 */ /* 0x000fcc000fffe0ff */
[----:B------:R-:W-:-:S13]  /*4f80*/  ISETP.NE.AND P0, PT, R14, UR4, PT ;  /* 0x000000040e007c0c */ /* 0x000fda000bf05270 */
[----:B------:R-:W-:Y:S05]  /*4f90*/  @P0 BRA `(.L_x_33) ;  /* 0xfffffff8004c0947 */ /* 0x000fea000383ffff */
[----:B------:R-:W-:-:S07]  /*4fa0*/  IMAD.MOV.U32 R6, RZ, RZ, R14 ;  /* 0x000000ffff067224 */ /* 0x000fce00078e000e */
.L_x_24:
[----:B------:R-:W-:-:S13]  /*4fb0*/  ISETP.NE.AND P0, PT, R13, RZ, PT ;  /* 0x000000ff0d00720c */ /* 0x000fda0003f05270 */
[----:B------:R-:W-:Y:S05]  /*4fc0*/  @!P0 BRA `(.L_x_34) ;  /* 0x0000000000d88947 */ /* 0x000fea0003800000 */
[----:B------:R-:W3:Y:S01]  /*4fd0*/  LDC.64 R30, c[0x0][0x3a0] ;  /* 0x0000e800ff1e7b82 */ /* 0x000ee20000000a00 */
[----:B------:R-:W4:Y:S01]  /*4fe0*/  LDCU UR4, c[0x0][0x388] ;  /* 0x00007100ff0477ac */ /* 0x000f220008000800 */
[----:B------:R-:W-:Y:S02]  /*4ff0*/  R2UR UR6, R2 ;  /* 0x00000000020672ca */ /* 0x000fe400000e0000 */
[----:B------:R-:W-:Y:S01]  /*5000*/  R2UR UR7, R3 ;  /* 0x00000000030772ca */ /* 0x000fe200000e0000 */
[----:B----4-:R-:W-:-:S04]  /*5010*/  IMAD R33, R57, UR4, R6 ;  /* 0x0000000439217c24 */ /* 0x010fc8000f8e0206 */
[----:B---3--:R-:W-:-:S08]  /*5020*/  IMAD.WIDE.U32 R30, R33, 0x4, R30 ;  /* 0x00000004211e7825 */ /* 0x008fd000078e001e */
[----:B------:R-:W3:Y:S02]  /*5030*/  LDG.E R30, desc[UR6][R30.64] ;  /* 0x000000061e1e7981 */ /* 0x000ee4000c1e1900 */
[----:B---3--:R-:W-:-:S13]  /*5040*/  ISETP.GT.AND P0, PT, R30, -0x1, PT ;  /* 0xffffffff1e00780c */ /* 0x008fda0003f04270 */
[----:B------:R-:W-:Y:S05]  /*5050*/  @P0 BRA `(.L_x_34) ;  /* 0x0000000000b40947 */ /* 0x000fea0003800000 */
[----:B------:R-:W3:Y:S01]  /*5060*/  LDC.64 R44, c[0x0][0x380] ;  /* 0x0000e000ff2c7b82 */ /* 0x000ee20000000a00 */
[----:B------:R-:W4:Y:S01]  /*5070*/  LDCU UR4, c[0x0][0x3b8] ;  /* 0x00007700ff0477ac */ /* 0x000f220008000800 */
[----:B------:R-:W-:Y:S02]  /*5080*/  R2UR UR6, R2 ;  /* 0x00000000020672ca */ /* 0x000fe400000e0000 */
[----:B------:R-:W-:Y:S01]  /*5090*/  R2UR UR7, R3 ;  /* 0x00000000030772ca */ /* 0x000fe200000e0000 */
[----:B----4-:R-:W-:-:S04]  /*50a0*/  IMAD R31, R6, UR4, R0 ;  /* 0x00000004061f7c24 */ /* 0x010fc8000f8e0200 */
[----:B---3--:R-:W-:-:S08]  /*50b0*/  IMAD.WIDE R44, R31, 0x4, R44 ;  /* 0x000000041f2c7825 */ /* 0x008fd000078e022c */
[----:B------:R-:W3:Y:S01]  /*50c0*/  LDG.E R44, desc[UR6][R44.64] ;  /* 0x000000062c2c7981 */ /* 0x000ee2000c1e1900 */
[----:B------:R-:W-:Y:S01]  /*50d0*/  IMAD.MOV R33, RZ, RZ, -R30 ;  /* 0x000000ffff217224 */ /* 0x000fe200078e0a1e */
[----:B------:R-:W-:Y:S04]  /*50e0*/  BSSY.RECONVERGENT B2, `(.L_x_34) ;  /* 0x0000024000027945 */ /* 0x000fe80003800200 */
[----:B---3--:R-:W-:-:S13]  /*50f0*/  ISETP.GE.AND P0, PT, R44, R33, PT ;  /* 0x000000212c00720c */ /* 0x008fda0003f06270 */
[----:B------:R-:W-:Y:S05]  /*5100*/  @!P0 BRA `(.L_x_35) ;  /* 0x0000000000748947 */ /* 0x000fea0003800000 */
[----:B------:R-:W3:Y:S01]  /*5110*/  I2F.F64.U32 R58, R33 ;  /* 0x00000021003a7312 */ /* 0x000ee20000201800 */
[----:B------:R-:W-:Y:S07]  /*5120*/  BSSY.RECONVERGENT B3, `(.L_x_36) ;  /* 0x000000d000037945 */ /* 0x000fee0003800200 */
[----:B------:R-:W4:Y:S01]  /*5130*/  I2F.F64.U32 R42, R44 ;  /* 0x0000002c002a7312 */ /* 0x000f220000201800 */
[----:B---3--:R-:W-:-:S04]  /*5140*/  SHF.R.U32.HI R6, RZ, 0x14, R59 ;  /* 0x00000014ff067819 */ /* 0x008fc8000001163b */
[----:B------:R-:W-:Y:S01]  /*5150*/  LOP3.LUT R6, R6, 0x7ff, RZ, 0xc0, !PT ;  /* 0x000007ff06067812 */ /* 0x000fe200078ec0ff */
[----:B----4-:R-:W-:-:S04]  /*5160*/  IMAD.MOV.U32 R48, RZ, RZ, R42 ;  /* 0x000000ffff307224 */ /* 0x010fc800078e002a */
[----:B------:R-:W-:Y:S02]  /*5170*/  VIADD R31, R6, 0xfffffc0c ;  /* 0xfffffc0c061f7836 */ /* 0x000fe40000000000 */
[----:B------:R-:W-:-:S03]  /*5180*/  IMAD.MOV.U32 R49, RZ, RZ, R43 ;  /* 0x000000ffff317224 */ /* 0x000fc600078e002b */
[CC--:B------:R-:W-:Y:S02]  /*5190*/  SHF.L.U32 R6, R58.reuse, R31.reuse, RZ ;  /* 0x0000001f3a067219 */ /* 0x0c0fe400000006ff */
[----:B------:R-:W-:Y:S02]  /*51a0*/  SHF.L.U64.HI R31, R58, R31, R59 ;  /* 0x0000001f3a1f7219 */ /* 0x000fe4000001023b */
[----:B------:R-:W-:Y:S02]  /*51b0*/  ISETP.NE.U32.AND P0, PT, R6, RZ, PT ;  /* 0x000000ff0600720c */ /* 0x000fe40003f05070 */
[----:B------:R-:W-:Y:S02]  /*51c0*/  MOV R6, 0x51f0 ;  /* 0x000051f000067802 */ /* 0x000fe40000000f00 */
[----:B------:R-:W-:-:S13]  /*51d0*/  ISETP.NE.AND.EX P0, PT, R31, -0x80000000, PT, P0 ;  /* 0x800000001f00780c */ /* 0x000fda0003f05300 */
[----:B012---:R-:W-:Y:S05]  /*51e0*/  CALL.REL.NOINC `($_Z9GillespiePiiPKdiPKiddim$__internal_accurate_pow) ;  /* 0x0000002c00fc7944 */ /* 0x007fea0003c00000 */
[----:B------:R-:W-:Y:S05]  /*51f0*/  BSYNC.RECONVERGENT B3 ;  /* 0x0000000000037941 */ /* 0x000fea0003800200 */
.L_x_36:
        /* <DEDUP_REMOVED lines=14> */
.L_x_35:
[----:B------:R-:W-:Y:S01]  /*52e0*/  R2UR UR4, R2 ;  /* 0x00000000020472ca */ /* 0x000fe200000e0000 */
[----:B012---:R-:W-:Y:S01]  /*52f0*/  DMUL R24, RZ, R24 ;  /* 0x00000018ff187228 */ /* 0x007fe20000000000 */
[----:B------:R-:W-:-:S13]  /*5300*/  R2UR UR5, R3 ;  /* 0x00000000030572ca */ /* 0x000fda00000e0000 */
[----:B------:R0:W-:Y:S02]  /*5310*/  ST.E.64 desc[UR4][R22.64], R24 ;  /* 0x0000001816007985 */ /* 0x0001e4000c101b04 */
.L_x_37:
[----:B------:R-:W-:Y:S05]  /*5320*/  BSYNC.RECONVERGENT B2 ;  /* 0x0000000000027941 */ /* 0x000fea0003800200 */
.L_x_34:
[----:B------:R-:W3:Y:S01]  /*5330*/  LDCU UR4, c[0x0][0x398] ;  /* 0x00007300ff0477ac */ /* 0x000ee20008000800 */
[----:B------:R-:W-:Y:S01]  /*5340*/  VIADD R57, R57, 0x1 ;  /* 0x0000000139397836 */ /* 0x000fe20000000000 */
[----:B------:R-:W-:Y:S01]  /*5350*/  DADD R26, R24, R26 ;  /* 0x00000000181a7229 */ /* 0x000fe2000000001a */
[----:B---3--:R-:W-:-:S05]  /*5360*/  IMAD.U32 R6, RZ, RZ, UR4 ;  /* 0x00000004ff067e24 */ /* 0x008fca000f8e00ff */
[----:B------:R-:W-:-:S13]  /*5370*/  ISETP.NE.AND P0, PT, R57, R6, PT ;  /* 0x000000063900720c */ /* 0x000fda0003f05270 */
[----:B------:R-:W-:Y:S05]  /*5380*/  @!P0 BRA `(.L_x_22) ;  /* 0x00000008008c8947 */ /* 0x000fea0003800000 */
[----:B------:R-:W-:Y:S05]  /*5390*/  BRA `(.L_x_38) ;  /* 0xfffffff400107947 */ /* 0x000fea000383ffff */
.L_x_23:
[----:B------:R-:W-:Y:S01]  /*53a0*/  ISETP.GE.U32.AND P0, PT, R6, 0x10, PT ;  /* 0x000000100600780c */ /* 0x000fe20003f06070 */
[----:B------:R-:W-:Y:S01]  /*53b0*/  IMAD.MOV.U32 R47, RZ, RZ, RZ ;  /* 0x000000ffff2f7224 */ /* 0x000fe200078e00ff */
[----:B------:R-:W-:-:S11]  /*53c0*/  CS2R R26, SRZ ;  /* 0x00000000001a7805 */ /* 0x000fd6000001ff00 */
[----:B------:R-:W-:Y:S05]  /*53d0*/  @!P0 BRA `(.L_x_39) ;  /* 0x0000000400208947 */ /* 0x000fea0003800000 */
[----:B------:R-:W0:Y:S01]  /*53e0*/  LDCU.64 UR4, c[0x0][0x390] ;  /* 0x00007200ff0477ac */ /* 0x000e220008000a00 */
[----:B------:R-:W-:Y:S02]  /*53f0*/  LOP3.LUT R10, R6, 0x7ffffff0, RZ, 0xc0, !PT ;  /* 0x7ffffff0060a7812 */ /* 0x000fe400078ec0ff */
[----:B------:R-:W-:Y:S02]  /*5400*/  CS2R R26, SRZ ;  /* 0x00000000001a7805 */ /* 0x000fe4000001ff00 */
[----:B--234-:R-:W-:Y:S01]  /*5410*/  IADD3 R30, P0, PT, R4, 0x40, RZ ;  /* 0x00000040041e7810 */ /* 0x01cfe20007f1e0ff */
[----:B------:R-:W-:-:S04]  /*5420*/  IMAD.MOV R58, RZ, RZ, -R10 ;  /* 0x000000ffff3a7224 */ /* 0x000fc800078e0a0a */
[----:B------:R-:W-:Y:S01]  /*5430*/  IMAD.X R31, RZ, RZ, R5, P0 ;  /* 0x000000ffff1f7224 */ /* 0x000fe200000e0605 */
[----:B0-----:R-:W-:-:S04]  /*5440*/  UIADD3 UR4, UP0, UPT, UR4, 0x40, URZ ;  /* 0x0000004004047890 */ /* 0x001fc8000ff1e0ff */
[----:B------:R-:W-:Y:S02]  /*5450*/  UIADD3.X UR5, UPT, UPT, URZ, UR5, URZ, UP0, !UPT ;  /* 0x00000005ff057290 */ /* 0x000fe400087fe4ff */
[----:B------:R-:W-:-:S04]  /*5460*/  IMAD.U32 R22, RZ, RZ, UR4 ;  /* 0x00000004ff167e24 */ /* 0x000fc8000f8e00ff */
[----:B------:R-:W-:-:S07]  /*5470*/  IMAD.U32 R23, RZ, RZ, UR5 ;  /* 0x00000005ff177e24 */ /* 0x000fce000f8e00ff */
.L_x_40:
[----:B------:R-:W-:Y:S02]  /*5480*/  R2UR UR4, R2 ;  /* 0x00000000020472ca */ /* 0x000fe400000e0000 */
[----:B------:R-:W-:-:S13]  /*5490*/  R2UR UR5, R3 ;  /* 0x00000000030572ca */ /* 0x000fda00000e0000 */
[----:B------:R-:W2:Y:S01]  /*54a0*/  LDG.E.64 R48, desc[UR4][R22.64+-0x40] ;  /* 0xffffc00416307981 */ /* 0x000ea2000c1e1b00 */
[----:B------:R-:W-:Y:S01]  /*54b0*/  R2UR UR6, R2 ;  /* 0x00000000020672ca */ /* 0x000fe200000e0000 */
[----:B0-----:R-:W-:Y:S01]  /*54c0*/  IMAD.MOV.U32 R24, RZ, RZ, R30 ;  /* 0x000000ffff187224 */ /* 0x001fe200078e001e */
[----:B------:R-:W-:Y:S01]  /*54d0*/  R2UR UR7, R3 ;  /* 0x00000000030772ca */ /* 0x000fe200000e0000 */
[----:B------:R-:W-:-:S05]  /*54e0*/  IMAD.MOV.U32 R25, RZ, RZ, R31 ;  /* 0x000000ffff197224 */ /* 0x000fca00078e001f */
[----:B--2---:R0:W-:Y:S07]  /*54f0*/  ST.E.64 desc[UR4][R24.64+-0x40], R48 ;  /* 0xffffc03018007985 */ /* 0x0041ee000c101b04 */
[----:B------:R-:W2:Y:S04]  /*5500*/  LDG.E.64 R46, desc[UR6][R22.64+-0x38] ;  /* 0xffffc806162e7981 */ /* 0x000ea8000c1e1b00 */
[----:B--2---:R1:W-:Y:S04]  /*5510*/  ST.E.64 desc[UR4][R24.64+-0x38], R46 ;  /* 0xffffc82e18007985 */ /* 0x0043e8000c101b04 */
[----:B------:R-:W2:Y:S04]  /*5520*/  LDG.E.64 R44, desc[UR6][R22.64+-0x30] ;  /* 0xffffd006162c7981 */ /* 0x000ea8000c1e1b00 */
[----:B--2---:R2:W-:Y:S04]  /*5530*/  ST.E.64 desc[UR4][R24.64+-0x30], R44 ;  /* 0xffffd02c18007985 */ /* 0x0045e8000c101b04 */
[----:B------:R-:W3:Y:S04]  /*5540*/  LDG.E.64 R42, desc[UR6][R22.64+-0x28] ;  /* 0xffffd806162a7981 */ /* 0x000ee8000c1e1b00 */
[----:B---3--:R3:W-:Y:S04]  /*5550*/  ST.E.64 desc[UR4][R24.64+-0x28], R42 ;  /* 0xffffd82a18007985 */ /* 0x0087e8000c101b04 */
[----:B------:R-:W4:Y:S04]  /*5560*/  LDG.E.64 R56, desc[UR6][R22.64+-0x20] ;  /* 0xffffe00616387981 */ /* 0x000f28000c1e1b00 */
[----:B----4-:R4:W-:Y:S04]  /*5570*/  ST.E.64 desc[UR4][R24.64+-0x20], R56 ;  /* 0xffffe03818007985 */ /* 0x0109e8000c101b04 */
[----:B------:R-:W5:Y:S04]  /*5580*/  LDG.E.64 R40, desc[UR6][R22.64+-0x18] ;  /* 0xffffe80616287981 */ /* 0x000f68000c1e1b00 */
[----:B-----5:R-:W-:Y:S04]  /*5590*/  ST.E.64 desc[UR4][R24.64+-0x18], R40 ;  /* 0xffffe82818007985 */ /* 0x020fe8000c101b04 */
        /* <DEDUP_REMOVED lines=8> */
[----:B------:R-:W5:Y:S01]  /*5620*/  LDG.E.64 R30, desc[UR6][R22.64+0x10] ;  /* 0x00001006161e7981 */ /* 0x000f62000c1e1b00 */
[----:B------:R-:W-:-:S03]  /*5630*/  DADD R26, R48, R26 ;  /* 0x00000000301a7229 */ /* 0x000fc6000000001a */
[----:B-----5:R5:W-:Y:S04]  /*5640*/  ST.E.64 desc[UR4][R24.64+0x10], R30 ;  /* 0x0000101e18007985 */ /* 0x020be8000c101b04 */
[----:B0-----:R-:W2:Y:S01]  /*5650*/  LDG.E.64 R48, desc[UR6][R22.64+0x18] ;  /* 0x0000180616307981 */ /* 0x001ea2000c1e1b00 */
[----:B------:R-:W-:-:S03]  /*5660*/  DADD R26, R26, R46 ;  /* 0x000000001a1a7229 */ /* 0x000fc6000000002e */
[----:B--2---:R-:W-:Y:S04]  /*5670*/  ST.E.64 desc[UR4][R24.64+0x18], R48 ;  /* 0x0000183018007985 */ /* 0x004fe8000c101b04 */
[----:B-1----:R-:W2:Y:S01]  /*5680*/  LDG.E.64 R46, desc[UR6][R22.64+0x20] ;  /* 0x00002006162e7981 */ /* 0x002ea2000c1e1b00 */
[----:B------:R-:W-:-:S03]  /*5690*/  DADD R26, R26, R44 ;  /* 0x000000001a1a7229 */ /* 0x000fc6000000002c */
[----:B--2---:R-:W-:Y:S04]  /*56a0*/  ST.E.64 desc[UR4][R24.64+0x20], R46 ;  /* 0x0000202e18007985 */ /* 0x004fe8000c101b04 */
[----:B------:R-:W2:Y:S01]  /*56b0*/  LDG.E.64 R44, desc[UR6][R22.64+0x28] ;  /* 0x00002806162c7981 */ /* 0x000ea2000c1e1b00 */
[----:B---3--:R-:W-:-:S03]  /*56c0*/  DADD R42, R26, R42 ;  /* 0x000000001a2a7229 */ /* 0x008fc6000000002a */
[----:B--2---:R-:W-:Y:S04]  /*56d0*/  ST.E.64 desc[UR4][R24.64+0x28], R44 ;  /* 0x0000282c18007985 */ /* 0x004fe8000c101b04 */
[----:B------:R-:W2:Y:S01]  /*56e0*/  LDG.E.64 R26, desc[UR6][R22.64+0x30] ;  /* 0x00003006161a7981 */ /* 0x000ea2000c1e1b00 */
[----:B----4-:R-:W-:-:S08]  /*56f0*/  DADD R56, R42, R56 ;  /* 0x000000002a387229 */ /* 0x010fd00000000038 */
[----:B------:R-:W-:-:S08]  /*5700*/  DADD R56, R56, R40 ;  /* 0x0000000038387229 */ /* 0x000fd00000000028 */
[----:B------:R-:W-:-:S08]  /*5710*/  DADD R56, R56, R38 ;  /* 0x0000000038387229 */ /* 0x000fd00000000026 */
[----:B------:R-:W-:-:S08]  /*5720*/  DADD R56, R56, R36 ;  /* 0x0000000038387229 */ /* 0x000fd00000000024 */
[----:B------:R-:W-:-:S08]  /*5730*/  DADD R56, R56, R34 ;  /* 0x0000000038387229 */ /* 0x000fd00000000022 */
[----:B------:R-:W-:Y:S01]  /*5740*/  DADD R56, R56, R32 ;  /* 0x0000000038387229 */ /* 0x000fe20000000020 */
[----:B--2---:R0:W-:Y:S04]  /*5750*/  ST.E.64 desc[UR4][R24.64+0x30], R26 ;  /* 0x0000301a18007985 */ /* 0x0041e8000c101b04 */
[----:B------:R1:W2:Y:S03]  /*5760*/  LDG.E.64 R42, desc[UR6][R22.64+0x38] ;  /* 0x00003806162a7981 */ /* 0x0002a6000c1e1b00 */
[----:B------:R-:W-:Y:S01]  /*5770*/  DADD R56, R56, R30 ;  /* 0x0000000038387229 */ /* 0x000fe2000000001e */
[----:B------:R-:W-:Y:S01]  /*5780*/  VIADD R58, R58, 0x10 ;  /* 0x000000103a3a7836 */ /* 0x000fe20000000000 */
[----:B-----5:R-:W-:-:S04]  /*5790*/  IADD3 R30, P3, PT, R24, 0x80, RZ ;  /* 0x00000080181e7810 */ /* 0x020fc80007f7e0ff */
[----:B------:R-:W-:Y:S01]  /*57a0*/  ISETP.NE.AND P0, PT, R58, RZ, PT ;  /* 0x000000ff3a00720c */ /* 0x000fe20003f05270 */
[----:B------:R-:W-:Y:S01]  /*57b0*/  IMAD.X R31, RZ, RZ, R25, P3 ;  /* 0x000000ffff1f7224 */ /* 0x000fe200018e0619 */
[----:B------:R-:W-:Y:S01]  /*57c0*/  DADD R56, R56, R48 ;  /* 0x0000000038387229 */ /* 0x000fe20000000030 */
[----:B-1----:R-:W-:-:S05]  /*57d0*/  IADD3 R22, P2, PT, R22, 0x80, RZ ;  /* 0x0000008016167810 */ /* 0x002fca0007f5e0ff */
[----:B------:R-:W-:Y:S02]  /*57e0*/  IMAD.X R23, RZ, RZ, R23, P2 ;  /* 0x000000ffff177224 */ /* 0x000fe400010e0617 */
[----:B------:R-:W-:-:S08]  /*57f0*/  DADD R56, R56, R46 ;  /* 0x0000000038387229 */ /* 0x000fd0000000002e */
[----:B------:R-:W-:-:S08]  /*5800*/  DADD R56, R56, R44 ;  /* 0x0000000038387229 */ /* 0x000fd0000000002c */
[----:B0-----:R-:W-:Y:S01]  /*5810*/  DADD R26, R56, R26 ;  /* 0x00000000381a7229 */ /* 0x001fe2000000001a */
[----:B--2---:R0:W-:Y:S07]  /*5820*/  ST.E.64 desc[UR4][R24.64+0x38], R42 ;  /* 0x0000382a18007985 */ /* 0x0041ee000c101b04 */
[----:B------:R-:W-:Y:S01]  /*5830*/  DADD R26, R26, R42 ;  /* 0x000000001a1a7229 */ /* 0x000fe2000000002a */
[----:B------:R-:W-:Y:S10]  /*5840*/  @P0 BRA `(.L_x_40) ;  /* 0xfffffffc000c0947 */ /* 0x000ff4000383ffff */
[----:B------:R-:W-:-:S07]  /*5850*/  IMAD.MOV.U32 R47, RZ, RZ, R10 ;  /* 0x000000ffff2f7224 */ /* 0x000fce00078e000a */
.L_x_39:
[----:B------:R-:W-:-:S13]  /*5860*/  ISETP.NE.AND P0, PT, R8, RZ, PT ;  /* 0x000000ff0800720c */ /* 0x000fda0003f05270 */
[----:B------:R-:W-:Y:S05]  /*5870*/  @!P0 BRA `(.L_x_22) ;  /* 0x0000000400508947 */ /* 0x000fea0003800000 */
[----:B--2---:R-:W-:Y:S01]  /*5880*/  VIADD R22, R8, 0xffffffff ;  /* 0xffffffff08167836 */ /* 0x004fe20000000000 */
[----:B------:R-:W-:-:S04]  /*5890*/  ISETP.NE.AND P2, PT, R9, RZ, PT ;  /* 0x000000ff0900720c */ /* 0x000fc80003f45270 */
[----:B------:R-:W-:-:S13]  /*58a0*/  ISETP.GE.U32.AND P0, PT, R22, 0x7, PT ;  /* 0x000000071600780c */ /* 0x000fda0003f06070 */
[----:B------:R-:W-:Y:S05]  /*58b0*/  @!P0 BRA `(.L_x_41) ;  /* 0x0000000000808947 */ /* 0x000fea0003800000 */
[----:B------:R-:W1:Y:S01]  /*58c0*/  LDC.64 R44, c[0x0][0x390] ;  /* 0x0000e400ff2c7b82 */ /* 0x000e620000000a00 */
[----:B------:R-:W-:Y:S02]  /*58d0*/  R2UR UR4, R2 ;  /* 0x00000000020472ca */ /* 0x000fe400000e0000 */
[----:B------:R-:W-:Y:S01]  /*58e0*/  R2UR UR5, R3 ;  /* 0x00000000030572ca */ /* 0x000fe200000e0000 */
[----:B-1----:R-:W-:-:S12]  /*58f0*/  IMAD.WIDE.U32 R44, R47, 0x8, R44 ;  /* 0x000000082f2c7825 */ /* 0x002fd800078e002c */
[----:B0-----:R-:W2:Y:S01]  /*5900*/  LDG.E.64 R42, desc[UR4][R44.64] ;  /* 0x000000042c2a7981 */ /* 0x001ea2000c1e1b00 */
[----:B------:R-:W-:Y:S01]  /*5910*/  R2UR UR6, R2 ;  /* 0x00000000020672ca */ /* 0x000fe200000e0000 */
[----:B------:R-:W-:Y:S01]  /*5920*/  IMAD.WIDE.U32 R40, R47, 0x8, R4 ;  /* 0x000000082f287825 */ /* 0x000fe200078e0004 */
[----:B------:R-:W-:-:S04]  /*5930*/  R2UR UR7, R3 ;  /* 0x00000000030772ca */ /* 0x000fc800000e0000 */
[----:B--2---:R1:W-:Y:S09]  /*5940*/  ST.E.64 desc[UR4][R40.64], R42 ;  /* 0x0000002a28007985 */ /* 0x0043f2000c101b04 */
[----:B---34-:R-:W2:Y:S04]  /*5950*/  LDG.E.64 R22, desc[UR6][R44.64+0x8] ;  /* 0x000008062c167981 */ /* 0x018ea8000c1e1b00 */
[----:B--2---:R1:W-:Y:S04]  /*5960*/  ST.E.64 desc[UR4][R40.64+0x8], R22 ;  /* 0x0000081628007985 */ /* 0x0043e8000c101b04 */
[----:B------:R-:W2:Y:S04]  /*5970*/  LDG.E.64 R24, desc[UR6][R44.64+0x10] ;  /* 0x000010062c187981 */ /* 0x000ea8000c1e1b00 */
[----:B--2---:R1:W-:Y:S04]  /*5980*/  ST.E.64 desc[UR4][R40.64+0x10], R24 ;  /* 0x0000101828007985 */ /* 0x0043e8000c101b04 */
[----:B------:R-:W2:Y:S04]  /*5990*/  LDG.E.64 R30, desc[UR6][R44.64+0x18] ;  /* 0x000018062c1e7981 */ /* 0x000ea8000c1e1b00 */
[----:B--2---:R1:W-:Y:S04]  /*59a0*/  ST.E.64 desc[UR4][R40.64+0x18], R30 ;  /* 0x0000181e28007985 */ /* 0x0043e8000c101b04 */
[----:B------:R-:W2:Y:S04]  /*59b0*/  LDG.E.64 R32, desc[UR6][R44.64+0x20] ;  /* 0x000020062c207981 */ /* 0x000ea8000c1e1b00 */
[----:B--2---:R1:W-:Y:S04]  /*59c0*/  ST.E.64 desc[UR4][R40.64+0x20], R32 ;  /* 0x0000202028007985 */ /* 0x0043e8000c101b04 */
[----:B------:R-:W2:Y:S04]  /*59d0*/  LDG.E.64 R34, desc[UR6][R44.64+0x28] ;  /* 0x000028062c227981 */ /* 0x000ea8000c1e1b00 */
[----:B--2---:R1:W-:Y:S04]  /*59e0*/  ST.E.64 desc[UR4][R40.64+0x28], R34 ;  /* 0x0000282228007985 */ /* 0x0043e8000c101b04 */
[----:B------:R-:W2:Y:S01]  /*59f0*/  LDG.E.64 R36, desc[UR6][R44.64+0x30] ;  /* 0x000030062c247981 */ /* 0x000ea2000c1e1b00 */
[----:B------:R-:W-:-:S08]  /*5a00*/  DADD R26, R26, R42 ;  /* 0x000000001a1a7229 */ /* 0x000fd0000000002a */
[----:B------:R-:W-:-:S08]  /*5a10*/  DADD R26, R26, R22 ;  /* 0x000000001a1a7229 */ /* 0x000fd00000000016 */
[----:B------:R-:W-:Y:S01]  /*5a20*/  DADD R26, R26, R24 ;  /* 0x000000001a1a7229 */ /* 0x000fe20000000018 */
[----:B--2---:R1:W-:Y:S04]  /*5a30*/  ST.E.64 desc[UR4][R40.64+0x30], R36 ;  /* 0x0000302428007985 */ /* 0x0043e8000c101b04 */
[----:B------:R-:W2:Y:S03]  /*5a40*/  LDG.E.64 R38, desc[UR6][R44.64+0x38] ;  /* 0x000038062c267981 */ /* 0x000ea6000c1e1b00 */
[----:B------:R-:W-:Y:S01]  /*5a50*/  DADD R26, R26, R30 ;  /* 0x000000001a1a7229 */ /* 0x000fe2000000001e */
[----:B------:R-:W-:-:S07]  /*5a60*/  VIADD R47, R47, 0x8 ;  /* 0x000000082f2f7836 */ /* 0x000fce0000000000 */
[----:B------:R-:W-:-:S08]  /*5a70*/  DADD R26, R26, R32 ;  /* 0x000000001a1a7229 */ /* 0x000fd00000000020 */
[----:B------:R-:W-:-:S08]  /*5a80*/  DADD R26, R26, R34 ;  /* 0x000000001a1a7229 */ /* 0x000fd00000000022 */
[----:B------:R-:W-:Y:S01]  /*5a90*/  DADD R26, R26, R36 ;  /* 0x000000001a1a7229 */ /* 0x000fe20000000024 */
[----:B--2---:R1:W-:Y:S07]  /*5aa0*/  ST.E.64 desc[UR4][R40.64+0x38], R38 ;  /* 0x0000382628007985 */ /* 0x0043ee000c101b04 */
[----:B------:R-:W-:-:S11]  /*5ab0*/  DADD R26, R26, R38 ;  /* 0x000000001a1a7229 */ /* 0x000fd60000000026 */
.L_x_41:
[----:B------:R-:W-:Y:S05]  /*5ac0*/  @!P2 BRA `(.L_x_22) ;  /* 0x0000000000bca947 */ /* 0x000fea0003800000 */
[----:B-1----:R-:W-:Y:S01]  /*5ad0*/  VIADD R22, R9, 0xffffffff ;  /* 0xffffffff09167836 */ /* 0x002fe20000000000 */
[----:B------:R-:W-:-:S04]  /*5ae0*/  ISETP.NE.AND P2, PT, R11, RZ, PT ;  /* 0x000000ff0b00720c */ /* 0x000fc80003f45270 */
[----:B------:R-:W-:-:S13]  /*5af0*/  ISETP.GE.U32.AND P0, PT, R22, 0x3, PT ;  /* 0x000000031600780c */ /* 0x000fda0003f06070 */
[----:B------:R-:W-:Y:S05]  /*5b00*/  @!P0 BRA `(.L_x_42) ;  /* 0x0000000000508947 */ /* 0x000fea0003800000 */
[----:B---34-:R-:W1:Y:S01]  /*5b10*/  LDC.64 R22, c[0x0][0x390] ;  /* 0x0000e400ff167b82 */ /* 0x018e620000000a00 */
[----:B------:R-:W-:Y:S02]  /*5b20*/  R2UR UR4, R2 ;  /* 0x00000000020472ca */ /* 0x000fe400000e0000 */
[----:B------:R-:W-:Y:S01]  /*5b30*/  R2UR UR5, R3 ;  /* 0x00000000030572ca */ /* 0x000fe200000e0000 */
[----:B-1----:R-:W-:-:S12]  /*5b40*/  IMAD.WIDE.U32 R36, R47, 0x8, R22 ;  /* 0x000000082f247825 */ /* 0x002fd800078e0016 */
[----:B------:R-:W2:Y:S01]  /*5b50*/  LDG.E.64 R34, desc[UR4][R36.64] ;  /* 0x0000000424227981 */ /* 0x000ea2000c1e1b00 */
[----:B------:R-:W-:Y:S01]  /*5b60*/  R2UR UR6, R2 ;  /* 0x00000000020672ca */ /* 0x000fe200000e0000 */
[----:B------:R-:W-:Y:S01]  /*5b70*/  IMAD.WIDE.U32 R30, R47, 0x8, R4 ;  /* 0x000000082f1e7825 */ /* 0x000fe200078e0004 */
[----:B------:R-:W-:-:S04]  /*5b80*/  R2UR UR7, R3 ;  /* 0x00000000030772ca */ /* 0x000fc800000e0000 */
[----:B--2---:R1:W-:Y:S09]  /*5b90*/  ST.E.64 desc[UR4][R30.64], R34 ;  /* 0x000000221e007985 */ /* 0x0043f2000c101b04 */
[----:B------:R-:W2:Y:S04]  /*5ba0*/  LDG.E.64 R32, desc[UR6][R36.64+0x8] ;  /* 0x0000080624207981 */ /* 0x000ea8000c1e1b00 */
[----:B--2---:R1:W-:Y:S04]  /*5bb0*/  ST.E.64 desc[UR4][R30.64+0x8], R32 ;  /* 0x000008201e007985 */ /* 0x0043e8000c101b04 */
[----:B0-----:R-:W2:Y:S01]  /*5bc0*/  LDG.E.64 R24, desc[UR6][R36.64+0x10] ;  /* 0x0000100624187981 */ /* 0x001ea2000c1e1b00 */
[----:B------:R-:W-:-:S03]  /*5bd0*/  DADD R26, R26, R34 ;  /* 0x000000001a1a7229 */ /* 0x000fc60000000022 */
[----:B--2---:R1:W-:Y:S04]  /*5be0*/  ST.E.64 desc[UR4][R30.64+0x10], R24 ;  /* 0x000010181e007985 */ /* 0x0043e8000c101b04 */
[----:B------:R-:W2:Y:S01]  /*5bf0*/  LDG.E.64 R22, desc[UR6][R36.64+0x18] ;  /* 0x0000180624167981 */ /* 0x000ea2000c1e1b00 */
[----:B------:R-:W-:Y:S01]  /*5c00*/  DADD R26, R26, R32 ;  /* 0x000000001a1a7229 */ /* 0x000fe20000000020 */
[----:B------:R-:W-:-:S07]  /*5c10*/  VIADD R47, R47, 0x4 ;  /* 0x000000042f2f7836 */ /* 0x000fce0000000000 */
[----:B------:R-:W-:Y:S01]  /*5c20*/  DADD R26, R26, R24 ;  /* 0x000000001a1a7229 */ /* 0x000fe20000000018 */
[----:B--2---:R1:W-:Y:S07]  /*5c30*/  ST.E.64 desc[UR4][R30.64+0x18], R22 ;  /* 0x000018161e007985 */ /* 0x0043ee000c101b04 */
[----:B------:R-:W-:-:S11]  /*5c40*/  DADD R26, R26, R22 ;  /* 0x000000001a1a7229 */ /* 0x000fd60000000016 */
.L_x_42:
[----:B------:R-:W-:Y:S05]  /*5c50*/  @!P2 BRA `(.L_x_22) ;  /* 0x000000000058a947 */ /* 0x000fea0003800000 */
[----:B01-34-:R-:W0:Y:S01]  /*5c60*/  LDC.64 R24, c[0x0][0x390] ;  /* 0x0000e400ff187b82 */ /* 0x01be220000000a00 */
[----:B------:R-:W-:Y:S02]  /*5c70*/  R2UR UR4, R2 ;  /* 0x00000000020472ca */ /* 0x000fe400000e0000 */
[----:B------:R-:W-:Y:S01]  /*5c80*/  R2UR UR5, R3 ;  /* 0x00000000030572ca */ /* 0x000fe200000e0000 */
[----:B0-----:R-:W-:-:S12]  /*5c90*/  IMAD.WIDE.U32 R24, R47, 0x8, R24 ;  /* 0x000000082f187825 */ /* 0x001fd800078e0018 */
[----:B------:R-:W2:Y:S01]  /*5ca0*/  LDG.E.64 R22, desc[UR4][R24.64] ;  /* 0x0000000418167981 */ /* 0x000ea2000c1e1b00 */
[----:B------:R-:W-:Y:S01]  /*5cb0*/  ISETP.NE.AND P0, PT, R11, 0x1, PT ;  /* 0x000000010b00780c */ /* 0x000fe20003f05270 */
[----:B------:R-:W-:-:S05]  /*5cc0*/  IMAD.WIDE.U32 R30, R47, 0x8, R4 ;  /* 0x000000082f1e7825 */ /* 0x000fca00078e0004 */
[----:B--2---:R0:W-:Y:S01]  /*5cd0*/  ST.E.64 desc[UR4][R30.64], R22 ;  /* 0x000000161e007985 */ /* 0x0041e2000c101b04 */
[----:B------:R-:W-:-:S06]  /*5ce0*/  DADD R26, R26, R22 ;  /* 0x000000001a1a7229 */ /* 0x000fcc0000000016 */
[----:B------:R-:W-:Y:S05]  /*5cf0*/  @!P0 BRA `(.L_x_22) ;  /* 0x0000000000308947 */ /* 0x000fea0003800000 */
[----:B------:R-:W-:Y:S02]  /*5d00*/  R2UR UR4, R2 ;  /* 0x00000000020472ca */ /* 0x000fe400000e0000 */
[----:B------:R-:W-:-:S13]  /*5d10*/  R2UR UR5, R3 ;  /* 0x00000000030572ca */ /* 0x000fda00000e0000 */
[----:B0-----:R-:W2:Y:S01]  /*5d20*/  LDG.E.64 R22, desc[UR4][R24.64+0x8] ;  /* 0x0000080418167981 */ /* 0x001ea2000c1e1b00 */
[----:B------:R-:W-:-:S03]  /*5d30*/  ISETP.NE.AND P0, PT, R11, 0x2, PT ;  /* 0x000000020b00780c */ /* 0x000fc60003f05270 */
[----:B--2---:R0:W-:Y:S01]  /*5d40*/  ST.E.64 desc[UR4][R30.64+0x8], R22 ;  /* 0x000008161e007985 */ /* 0x0041e2000c101b04 */
[----:B------:R-:W-:-:S09]  /*5d50*/  DADD R26, R26, R22 ;  /* 0x000000001a1a7229 */ /* 0x000fd20000000016 */
[----:B------:R-:W-:Y:S05]  /*5d60*/  @!P0 BRA `(.L_x_22) ;  /* 0x0000000000148947 */ /* 0x000fea0003800000 */
[----:B------:R-:W-:Y:S02]  /*5d70*/  R2UR UR4, R2 ;  /* 0x00000000020472ca */ /* 0x000fe400000e0000 */
[----:B------:R-:W-:-:S13]  /*5d80*/  R2UR UR5, R3 ;  /* 0x00000000030572ca */ /* 0x000fda00000e0000 */
[----:B0-----:R-:W2:Y:S04]  /*5d90*/  LDG.E.64 R22, desc[UR4][R24.64+0x10] ;  /* 0x0000100418167981 */ /* 0x001ea8000c1e1b00 */
[----:B--2---:R0:W-:Y:S01]  /*5da0*/  ST.E.64 desc[UR4][R30.64+0x10], R22 ;  /* 0x000010161e007985 */ /* 0x0041e2000c101b04 */
[----:B------:R-:W-:-:S11]  /*5db0*/  DADD R26, R26, R22 ;  /* 0x000000001a1a7229 */ /* 0x000fd60000000016 */
.L_x_22:
[----:B012---:R-:W-:Y:S02]  /*5dc0*/  IMAD.MOV.U32 R22, RZ, RZ, R52 ;  /* 0x000000ffff167224 */ /* 0x007fe400078e0034 */
[----:B---34-:R-:W-:Y:S02]  /*5dd0*/  IMAD.MOV.U32 R25, RZ, RZ, R51 ;  /* 0x000000ffff197224 */ /* 0x018fe400078e0033 */
[----:B------:R-:W-:Y:S02]  /*5de0*/  IMAD.MOV.U32 R24, RZ, RZ, R50 ;  /* 0x000000ffff187224 */ /* 0x000fe400078e0032 */
[----:B------:R-:W-:Y:S02]  /*5df0*/  IMAD.MOV.U32 R31, RZ, RZ, R18 ;  /* 0x000000ffff1f7224 */ /* 0x000fe400078e0012 */
[----:B------:R-:W-:Y:S02]  /*5e00*/  IMAD.MOV.U32 R30, RZ, RZ, R16 ;  /* 0x000000ffff1e7224 */ /* 0x000fe400078e0010 */
[----:B------:R-:W-:Y:S01]  /*5e10*/  IMAD.MOV.U32 R23, RZ, RZ, R20 ;  /* 0x000000ffff177224 */ /* 0x000fe200078e0014 */
[----:B------:R-:W-:Y:S06]  /*5e20*/  @!P1 BRA `(.L_x_21) ;  /* 0x0000001c00509947 */ /* 0x000fec0003800000 */
[----:B------:R-:W-:Y:S01]  /*5e30*/  ISETP.GE.U32.AND P0, PT, R6, 0x10, PT ;  /* 0x000000100600780c */ /* 0x000fe20003f06070 */
[----:B------:R-:W-:Y:S01]  /*5e40*/  BSSY.RECONVERGENT B2, `(.L_x_43) ;  /* 0x0000045000027945 */ /* 0x000fe20003800200 */
[----:B------:R-:W-:Y:S02]  /*5e50*/  IMAD.MOV.U32 R6, RZ, RZ, 0x1 ;  /* 0x00000001ff067424 */ /* 0x000fe400078e00ff */
[----:B------:R-:W-:-:S09]  /*5e60*/  IMAD.MOV.U32 R45, RZ, RZ, RZ ;  /* 0x000000ffff2d7224 */ /* 0x000fd200078e00ff */
[----:B------:R-:W-:Y:S05]  /*5e70*/  @!P0 BRA `(.L_x_44) ;  /* 0x0000000400048947 */ /* 0x000fea0003800000 */
[----:B------:R-:W-:Y:S01]  /*5e80*/  BSSY.RECONVERGENT B3, `(.L_x_45) ;  /* 0x000003f000037945 */ /* 0x000fe20003800200 */
[----:B------:R-:W-:Y:S02]  /*5e90*/  IMAD.MOV.U32 R6, RZ, RZ, 0x1 ;  /* 0x00000001ff067424 */ /* 0x000fe400078e00ff */
[----:B------:R-:W-:-:S07]  /*5ea0*/  IMAD.MOV.U32 R61, RZ, RZ, RZ ;  /* 0x000000ffff3d7224 */ /* 0x000fce00078e00ff */
.L_x_46:
[C---:B------:R-:W-:Y:S01]  /*5eb0*/  R2UR UR4, R2.reuse ;  /* 0x00000000020472ca */ /* 0x040fe200000e0000 */
[----:B------:R-:W-:Y:S01]  /*5ec0*/  IMAD.WIDE.U32 R58, R61, 0x8, R4 ;  /* 0x000000083d3a7825 */ /* 0x000fe200078e0004 */
[C---:B------:R-:W-:Y:S02]  /*5ed0*/  R2UR UR5, R3.reuse ;  /* 0x00000000030572ca */ /* 0x040fe400000e0000 */
[C---:B------:R-:W-:Y:S02]  /*5ee0*/  R2UR UR6, R2.reuse ;  /* 0x00000000020672ca */ /* 0x040fe400000e0000 */
[C---:B------:R-:W-:Y:S02]  /*5ef0*/  R2UR UR7, R3.reuse ;  /* 0x00000000030772ca */ /* 0x040fe400000e0000 */
[----:B------:R-:W-:Y:S02]  /*5f00*/  R2UR UR8, R2 ;  /* 0x00000000020872ca */ /* 0x000fe400000e0000 */
[----:B------:R-:W-:-:S05]  /*5f10*/  R2UR UR9, R3 ;  /* 0x00000000030972ca */ /* 0x000fca00000e0000 */
[----:B------:R-:W2:Y:S04]  /*5f20*/  LD.E.64 R30, desc[UR4][R58.64] ;  /* 0x000000043a1e7980 */ /* 0x000ea8000c101b00 */
[----:B------:R-:W3:Y:S04]  /*5f30*/  LD.E.64 R32, desc[UR6][R58.64+0x8] ;  /* 0x000008063a207980 */ /* 0x000ee8000c101b00 */
[----:B------:R-:W4:Y:S04]  /*5f40*/  LD.E.64 R36, desc[UR8][R58.64+0x10] ;  /* 0x000010083a247980 */ /* 0x000f28000c101b00 */
[----:B------:R-:W5:Y:S01]  /*5f50*/  LD.E.64 R56, desc[UR4][R58.64+0x18] ;  /* 0x000018043a387980 */ /* 0x000f62000c101b00 */
[----:B------:R-:W-:-:S03]  /*5f60*/  R2UR UR10, R2 ;  /* 0x00000000020a72ca */ /* 0x000fc600000e0000 */
[----:B------:R-:W5:Y:S01]  /*5f70*/  LD.E.64 R48, desc[UR6][R58.64+0x20] ;  /* 0x000020063a307980 */ /* 0x000f62000c101b00 */
[----:B------:R-:W-:-:S03]  /*5f80*/  R2UR UR11, R3 ;  /* 0x00000000030b72ca */ /* 0x000fc600000e0000 */
[----:B------:R-:W5:Y:S04]  /*5f90*/  LD.E.64 R46, desc[UR4][R58.64+0x28] ;  /* 0x000028043a2e7980 */ /* 0x000f68000c101b00 */
[----:B------:R-:W5:Y:S04]  /*5fa0*/  LD.E.64 R44, desc[UR6][R58.64+0x30] ;  /* 0x000030063a2c7980 */ /* 0x000f68000c101b00 */
[----:B------:R-:W5:Y:S04]  /*5fb0*/  LD.E.64 R42, desc[UR8][R58.64+0x38] ;  /* 0x000038083a2a7980 */ /* 0x000f68000c101b00 */
[----:B------:R-:W5:Y:S04]  /*5fc0*/  LD.E.64 R22, desc[UR10][R58.64+0x40] ;  /* 0x0000400a3a167980 */ /* 0x000f68000c101b00 */
[----:B------:R-:W5:Y:S04]  /*5fd0*/  LD.E.64 R24, desc[UR4][R58.64+0x48] ;  /* 0x000048043a187980 */ /* 0x000f68000c101b00 */
[----:B------:R-:W5:Y:S04]  /*5fe0*/  LD.E.64 R34, desc[UR10][R58.64+0x60] ;  /* 0x0000600a3a227980 */ /* 0x000f68000c101b00 */
[----:B------:R-:W5:Y:S04]  /*5ff0*/  LD.E.64 R38, desc[UR6][R58.64+0x70] ;  /* 0x000070063a267980 */ /* 0x000f68000c101b00 */
[----:B------:R-:W5:Y:S01]  /*6000*/  LD.E.64 R40, desc[UR8][R58.64+0x78] ;  /* 0x000078083a287980 */ /* 0x000f62000c101b00 */
[----:B--2---:R-:W-:-:S03]  /*6010*/  DSETP.NEU.AND P0, PT, R30, RZ, PT ;  /* 0x000000ff1e00722a */ /* 0x004fc60003f0d000 */
[----:B------:R-:W2:Y:S01]  /*6020*/  LD.E.64 R30, desc[UR6][R58.64+0x50] ;  /* 0x000050063a1e7980 */ /* 0x000ea2000c101b00 */
[----:B---3--:R-:W-:-:S03]  /*6030*/  DSETP.NEU.AND P1, PT, R32, RZ, PT ;  /* 0x000000ff2000722a */ /* 0x008fc60003f2d000 */
[----:B------:R-:W3:Y:S01]  /*6040*/  LD.E.64 R32, desc[UR8][R58.64+0x58] ;  /* 0x000058083a207980 */ /* 0x000ee2000c101b00 */
[----:B----4-:R-:W-:-:S03]  /*6050*/  DSETP.NEU.AND P2, PT, R36, RZ, PT ;  /* 0x000000ff2400722a */ /* 0x010fc60003f4d000 */
[----:B------:R-:W4:Y:S01]  /*6060*/  LD.E.64 R36, desc[UR4][R58.64+0x68] ;  /* 0x000068043a247980 */ /* 0x000f22000c101b00 */
[----:B------:R-:W-:Y:S01]  /*6070*/  SEL R6, R6, RZ, !P0 ;  /* 0x000000ff06067207 */ /* 0x000fe20004000000 */
[----:B-----5:R-:W-:-:S03]  /*6080*/  DSETP.NEU.AND P3, PT, R56, RZ, PT ;  /* 0x000000ff3800722a */ /* 0x020fc60003f6d000 */
[----:B------:R-:W-:Y:S01]  /*6090*/  SEL R6, R6, RZ, !P1 ;  /* 0x000000ff06067207 */ /* 0x000fe20004800000 */
[----:B------:R-:W-:-:S03]  /*60a0*/  DSETP.NEU.AND P4, PT, R48, RZ, PT ;  /* 0x000000ff3000722a */ /* 0x000fc60003f8d000 */
[----:B------:R-:W-:Y:S01]  /*60b0*/  SEL R6, R6, RZ, !P2 ;  /* 0x000000ff06067207 */ /* 0x000fe20005000000 */
[----:B------:R-:W-:-:S03]  /*60c0*/  DSETP.NEU.AND P0, PT, R46, RZ, PT ;  /* 0x000000ff2e00722a */ /* 0x000fc60003f0d000 */
[----:B------:R-:W-:Y:S01]  /*60d0*/  SEL R6, R6, RZ, !P3 ;  /* 0x000000ff06067207 */ /* 0x000fe20005800000 */
[----:B------:R-:W-:-:S03]  /*60e0*/  DSETP.NEU.AND P1, PT, R44, RZ, PT ;  /* 0x000000ff2c00722a */ /* 0x000fc60003f2d000 */
[----:B------:R-:W-:-:S04]  /*60f0*/  SEL R6, R6, RZ, !P4 ;  /* 0x000000ff06067207 */ /* 0x000fc80006000000 */
        /* <DEDUP_REMOVED lines=8> */
[----:B------:R-:W-:Y:S01]  /*6180*/  VIADD R61, R61, 0x10 ;  /* 0x000000103d3d7836 */ /* 0x000fe20000000000 */
[----:B--2---:R-:W-:Y:S02]  /*6190*/  DSETP.NEU.AND P1, PT, R30, RZ, PT ;  /* 0x000000ff1e00722a */ /* 0x004fe40003f2d000 */
[----:B---3--:R-:W-:-:S04]  /*61a0*/  DSETP.NEU.AND P0, PT, R32, RZ, PT ;  /* 0x000000ff2000722a */ /* 0x008fc80003f0d000 */
[----:B------:R-:W-:Y:S01]  /*61b0*/  SEL R6, R6, RZ, !P1 ;  /* 0x000000ff06067207 */ /* 0x000fe20004800000 */
[----:B------:R-:W-:-:S03]  /*61c0*/  DSETP.NEU.AND P1, PT, R34, RZ, PT ;  /* 0x000000ff2200722a */ /* 0x000fc60003f2d000 */
[----:B------:R-:W-:Y:S01]  /*61d0*/  SEL R6, R6, RZ, !P0 ;  /* 0x000000ff06067207 */ /* 0x000fe20004000000 */
[----:B----4-:R-:W-:-:S03]  /*61e0*/  DSETP.NEU.AND P0, PT, R36, RZ, PT ;  /* 0x000000ff2400722a */ /* 0x010fc60003f0d000 */
[----:B------:R-:W-:Y:S01]  /*61f0*/  SEL R6, R6, RZ, !P1 ;  /* 0x000000ff06067207 */ /* 0x000fe20004800000 */
[----:B------:R-:W-:-:S03]  /*6200*/  DSETP.NEU.AND P1, PT, R38, RZ, PT ;  /* 0x000000ff2600722a */ /* 0x000fc60003f2d000 */
[----:B------:R-:W-:-:S04]  /*6210*/  SEL R6, R6, RZ, !P0 ;  /* 0x000000ff06067207 */ /* 0x000fc80004000000 */
[----:B------:R-:W-:Y:S02]  /*6220*/  SEL R6, R6, RZ, !P1 ;  /* 0x000000ff06067207 */ /* 0x000fe40004800000 */
[----:B------:R-:W-:Y:S01]  /*6230*/  ISETP.NE.AND P1, PT, R61, R10, PT ;  /* 0x0000000a3d00720c */ /* 0x000fe20003f25270 */
[----:B------:R-:W-:-:S06]  /*6240*/  DSETP.NEU.AND P0, PT, R40, RZ, PT ;  /* 0x000000ff2800722a */ /* 0x000fcc0003f0d000 */
[----:B------:R-:W-:-:S06]  /*6250*/  SEL R6, R6, RZ, !P0 ;  /* 0x000000ff06067207 */ /* 0x000fcc0004000000 */
[----:B------:R-:W-:Y:S05]  /*6260*/  @P1 BRA `(.L_x_46) ;  /* 0xfffffffc00101947 */ /* 0x000fea000383ffff */
[----:B------:R-:W-:Y:S05]  /*6270*/  BSYNC.RECONVERGENT B3 ;  /* 0x0000000000037941 */ /* 0x000fea0003800200 */
.L_x_45:
[----:B------:R-:W-:-:S07]  /*6280*/  IMAD.MOV.U32 R45, RZ, RZ, R10 ;  /* 0x000000ffff2d7224 */ /* 0x000fce00078e000a */
.L_x_44:
[----:B------:R-:W-:Y:S05]  /*6290*/  BSYNC.RECONVERGENT B2 ;  /* 0x0000000000027941 */ /* 0x000fea0003800200 */
.L_x_43:
[----:B------:R-:W-:-:S13]  /*62a0*/  ISETP.NE.AND P0, PT, R8, RZ, PT ;  /* 0x000000ff0800720c */ /* 0x000fda0003f05270 */
[----:B------:R-:W-:Y:S05]  /*62b0*/  @!P0 BRA `(.L_x_47) ;  /* 0x0000000400588947 */ /* 0x000fea0003800000 */
[----:B------:R-:W-:Y:S01]  /*62c0*/  VIADD R22, R8, 0xffffffff ;  /* 0xffffffff08167836 */ /* 0x000fe20000000000 */
[----:B------:R-:W-:-:S04]  /*62d0*/  ISETP.NE.AND P0, PT, R9, RZ, PT ;  /* 0x000000ff0900720c */ /* 0x000fc80003f05270 */
[----:B------:R-:W-:-:S13]  /*62e0*/  ISETP.GE.U32.AND P1, PT, R22, 0x7, PT ;  /* 0x000000071600780c */ /* 0x000fda0003f26070 */
[----:B------:R-:W-:Y:S05]  /*62f0*/  @!P1 BRA `(.L_x_48) ;  /* 0x0000000000889947 */ /* 0x000fea0003800000 */
[C---:B------:R-:W-:Y:S01]  /*6300*/  R2UR UR4, R2.reuse ;  /* 0x00000000020472ca */ /* 0x040fe200000e0000 */
[----:B------:R-:W-:Y:S01]  /*6310*/  IMAD.WIDE.U32 R42, R45, 0x8, R4 ;  /* 0x000000082d2a7825 */ /* 0x000fe200078e0004 */
[C---:B------:R-:W-:Y:S02]  /*6320*/  R2UR UR5, R3.reuse ;  /* 0x00000000030572ca */ /* 0x040fe400000e0000 */
[C---:B------:R-:W-:Y:S02]  /*6330*/  R2UR UR6, R2.reuse ;  /* 0x00000000020672ca */ /* 0x040fe400000e0000 */
[C---:B------:R-:W-:Y:S02]  /*6340*/  R2UR UR7, R3.reuse ;  /* 0x00000000030772ca */ /* 0x040fe400000e0000 */
[----:B------:R-:W-:Y:S02]  /*6350*/  R2UR UR8, R2 ;  /* 0x00000000020872ca */ /* 0x000fe400000e0000 */
[----:B------:R-:W-:-:S02]  /*6360*/  R2UR UR9, R3 ;  /* 0x00000000030972ca */ /* 0x000fc400000e0000 */
[----:B------:R-:W-:Y:S02]  /*6370*/  R2UR UR10, R2 ;  /* 0x00000000020a72ca */ /* 0x000fe400000e0000 */
[----:B------:R-:W-:Y:S01]  /*6380*/  R2UR UR11, R3 ;  /* 0x00000000030b72ca */ /* 0x000fe200000e0000 */
[----:B------:R-:W2:Y:S04]  /*6390*/  LD.E.64 R40, desc[UR4][R42.64] ;  /* 0x000000042a287980 */ /* 0x000ea8000c101b00 */
[----:B------:R-:W3:Y:S04]  /*63a0*/  LD.E.64 R22, desc[UR6][R42.64+0x8] ;  /* 0x000008062a167980 */ /* 0x000ee8000c101b00 */
[----:B------:R-:W4:Y:S04]  /*63b0*/  LD.E.64 R24, desc[UR8][R42.64+0x10] ;  /* 0x000010082a187980 */ /* 0x000f28000c101b00 */
[----:B------:R-:W5:Y:S04]  /*63c0*/  LD.E.64 R30, desc[UR10][R42.64+0x18] ;  /* 0x0000180a2a1e7980 */ /* 0x000f68000c101b00 */
[----:B------:R-:W5:Y:S04]  /*63d0*/  LD.E.64 R32, desc[UR4][R42.64+0x20] ;  /* 0x000020042a207980 */ /* 0x000f68000c101b00 */
[----:B------:R-:W5:Y:S04]  /*63e0*/  LD.E.64 R34, desc[UR6][R42.64+0x28] ;  /* 0x000028062a227980 */ /* 0x000f68000c101b00 */
[----:B------:R-:W5:Y:S04]  /*63f0*/  LD.E.64 R36, desc[UR8][R42.64+0x30] ;  /* 0x000030082a247980 */ /* 0x000f68000c101b00 */
[----:B------:R-:W5:Y:S01]  /*6400*/  LD.E.64 R38, desc[UR10][R42.64+0x38] ;  /* 0x0000380a2a267980 */ /* 0x000f62000c101b00 */
[----:B------:R-:W-:Y:S01]  /*6410*/  VIADD R45, R45, 0x8 ;  /* 0x000000082d2d7836 */ /* 0x000fe20000000000 */
[----:B--2---:R-:W-:-:S02]  /*6420*/  DSETP.NEU.AND P1, PT, R40, RZ, PT ;  /* 0x000000ff2800722a */ /* 0x004fc40003f2d000 */
[----:B---3--:R-:W-:-:S04]  /*6430*/  DSETP.NEU.AND P2, PT, R22, RZ, PT ;  /* 0x000000ff1600722a */ /* 0x008fc80003f4d000 */
[----:B------:R-:W-:Y:S01]  /*6440*/  SEL R6, R6, RZ, !P1 ;  /* 0x000000ff06067207 */ /* 0x000fe20004800000 */
[----:B----4-:R-:W-:-:S03]  /*6450*/  DSETP.NEU.AND P1, PT, R24, RZ, PT ;  /* 0x000000ff1800722a */ /* 0x010fc60003f2d000 */
        /* <DEDUP_REMOVED lines=8> */
[----:B------:R-:W-:Y:S01]  /*64e0*/  SEL R6, R6, RZ, !P2 ;  /* 0x000000ff06067207 */ /* 0x000fe20005000000 */
[----:B------:R-:W-:-:S03]  /*64f0*/  DSETP.NEU.AND P2, PT, R38, RZ, PT ;  /* 0x000000ff2600722a */ /* 0x000fc60003f4d000 */
[----:B------:R-:W-:-:S04]  /*6500*/  SEL R6, R6, RZ, !P1 ;  /* 0x000000ff06067207 */ /* 0x000fc80004800000 */
[----:B------:R-:W-:-:S07]  /*6510*/  SEL R6, R6, RZ, !P2 ;  /* 0x000000ff06067207 */ /* 0x000fce0005000000 */
.L_x_48:
        /* <DEDUP_REMOVED lines=25> */
[----:B------:R-:W-:-:S04]  /*66b0*/  SEL R6, R6, RZ, !P0 ;  /* 0x000000ff06067207 */ /* 0x000fc80004000000 */
[----:B------:R-:W-:-:S07]  /*66c0*/  SEL R6, R6, RZ, !P1 ;  /* 0x000000ff06067207 */ /* 0x000fce0004800000 */
.L_x_49:
[----:B------:R-:W-:Y:S05]  /*66d0*/  @!P2 BRA `(.L_x_47) ;  /* 0x000000000050a947 */ /* 0x000fea0003800000 */
[----:B------:R-:W-:Y:S01]  /*66e0*/  R2UR UR4, R2 ;  /* 0x00000000020472ca */ /* 0x000fe200000e0000 */
[----:B------:R-:W-:Y:S01]  /*66f0*/  IMAD.WIDE.U32 R24, R45, 0x8, R4 ;  /* 0x000000082d187825 */ /* 0x000fe200078e0004 */
[----:B------:R-:W-:-:S13]  /*6700*/  R2UR UR5, R3 ;  /* 0x00000000030572ca */ /* 0x000fda00000e0000 */
[----:B------:R-:W2:Y:S01]  /*6710*/  LD.E.64 R22, desc[UR4][R24.64] ;  /* 0x0000000418167980 */ /* 0x000ea2000c101b00 */
[----:B------:R-:W-:Y:S01]  /*6720*/  ISETP.NE.AND P1, PT, R11, 0x1, PT ;  /* 0x000000010b00780c */ /* 0x000fe20003f25270 */
[----:B--2---:R-:W-:-:S06]  /*6730*/  DSETP.NEU.AND P0, PT, R22, RZ, PT ;  /* 0x000000ff1600722a */ /* 0x004fcc0003f0d000 */
[----:B------:R-:W-:-:S06]  /*6740*/  SEL R6, R6, RZ, !P0 ;  /* 0x000000ff06067207 */ /* 0x000fcc0004000000 */
[----:B------:R-:W-:Y:S05]  /*6750*/  @!P1 BRA `(.L_x_47) ;  /* 0x0000000000309947 */ /* 0x000fea0003800000 */
[----:B------:R-:W-:Y:S02]  /*6760*/  ISETP.NE.AND P1, PT, R11, 0x2, PT ;  /* 0x000000020b00780c */ /* 0x000fe40003f25270 */
[----:B------:R-:W-:Y:S02]  /*6770*/  R2UR UR4, R2 ;  /* 0x00000000020472ca */ /* 0x000fe400000e0000 */
[----:B------:R-:W-:-:S09]  /*6780*/  R2UR UR5, R3 ;  /* 0x00000000030572ca */ /* 0x000fd200000e0000 */
[----:B------:R-:W-:Y:S02]  /*6790*/  @P1 R2UR UR6, R2 ;  /* 0x00000000020612ca */ /* 0x000fe400000e0000 */
[----:B------:R-:W-:Y:S02]  /*67a0*/  @P1 R2UR UR7, R3 ;  /* 0x00000000030712ca */ /* 0x000fe400000e0000 */
[----:B------:R-:W2:Y:S11]  /*67b0*/  LD.E.64 R30, desc[UR4][R24.64+0x8] ;  /* 0x00000804181e7980 */ /* 0x000eb6000c101b00 */
[----:B------:R-:W3:Y:S01]  /*67c0*/  @P1 LD.E.64 R22, desc[UR6][R24.64+0x10] ;  /* 0x0000100618161980 */ /* 0x000ee2000c101b00 */
[----:B--2---:R-:W-:-:S06]  /*67d0*/  DSETP.NEU.AND P0, PT, R30, RZ, PT ;  /* 0x000000ff1e00722a */ /* 0x004fcc0003f0d000 */
[----:B------:R-:W-:Y:S01]  /*67e0*/  SEL R6, R6, RZ, !P0 ;  /* 0x000000ff06067207 */ /* 0x000fe20004000000 */
[----:B---3--:R-:W-:-:S06]  /*67f0*/  @P1 DSETP.NEU.AND P0, PT, R22, RZ, PT ;  /* 0x000000ff1600122a */ /* 0x008fcc0003f0d000 */
[----:B------:R-:W-:-:S04]  /*6800*/  @P1 SEL R22, R6, RZ, !P0 ;  /* 0x000000ff06161207 */ /* 0x000fc80004000000 */
[----:B------:R-:W-:-:S07]  /*6810*/  @P1 PRMT R6, R22, 0x7610, R6 ;  /* 0x0000761016061816 */ /* 0x000fce0000000006 */
.L_x_47:
[----:B------:R-:W-:Y:S01]  /*6820*/  LOP3.LUT P0, RZ, R6, 0xff, RZ, 0xc0, !PT ;  /* 0x000000ff06ff7812 */ /* 0x000fe2000780c0ff */
[----:B------:R-:W-:Y:S02]  /*6830*/  IMAD.MOV.U32 R22, RZ, RZ, R53 ;  /* 0x000000ffff167224 */ /* 0x000fe400078e0035 */
[----:B------:R-:W-:Y:S02]  /*6840*/  IMAD.MOV.U32 R25, RZ, RZ, R19 ;  /* 0x000000ffff197224 */ /* 0x000fe400078e0013 */
[----:B------:R-:W-:Y:S02]  /*6850*/  IMAD.MOV.U32 R24, RZ, RZ, R17 ;  /* 0x000000ffff187224 */ /* 0x000fe400078e0011 */
[----:B------:R-:W-:Y:S02]  /*6860*/  IMAD.MOV.U32 R31, RZ, RZ, R21 ;  /* 0x000000ffff1f7224 */ /* 0x000fe400078e0015 */
[----:B------:R-:W-:Y:S02]  /*6870*/  IMAD.MOV.U32 R30, RZ, RZ, R54 ;  /* 0x000000ffff1e7224 */ /* 0x000fe400078e0036 */
[----:B------:R-:W-:-:S02]  /*6880*/  IMAD.MOV.U32 R23, RZ, RZ, R55 ;  /* 0x000000ffff177224 */ /* 0x000fc400078e0037 */
[----:B------:R-:W-:Y:S05]  /*6890*/  @P0 BRA `(.L_x_21) ;  /* 0x0000001000b40947 */ /* 0x000fea0003800000 */
[----:B------:R-:W-:Y:S02]  /*68a0*/  R2UR UR4, R2 ;  /* 0x00000000020472ca */ /* 0x000fe400000e0000 */
[----:B------:R-:W-:-:S13]  /*68b0*/  R2UR UR5, R3 ;  /* 0x00000000030572ca */ /* 0x000fda00000e0000 */
[----:B------:R-:W2:Y:S01]  /*68c0*/  LD.E.64 R30, desc[UR4][R4.64] ;  /* 0x00000004041e7980 */ /* 0x000ea2000c101b00 */
[----:B------:R-:W-:Y:S01]  /*68d0*/  SHF.R.U32.HI R6, RZ, 0x2, R55 ;  /* 0x00000002ff067819 */ /* 0x000fe20000011637 */
[----:B------:R-:W-:Y:S01]  /*68e0*/  IMAD.SHL.U32 R23, R19, 0x10, RZ ;  /* 0x0000001013177824 */ /* 0x000fe200078e00ff */
[----:B------:R-:W-:Y:S01]  /*68f0*/  SHF.R.U32.HI R25, RZ, 0x2, R54 ;  /* 0x00000002ff197819 */ /* 0x000fe20000011636 */
[----:B------:R-:W-:Y:S01]  /*6900*/  IMAD.MOV.U32 R33, RZ, RZ, 0x2f800000 ;  /* 0x2f800000ff217424 */ /* 0x000fe200078e00ff */
[----:B------:R-:W-:Y:S01]  /*6910*/  LOP3.LUT R6, R6, R55, RZ, 0x3c, !PT ;  /* 0x0000003706067212 */ /* 0x000fe200078e3cff */
[----:B------:R-:W-:Y:S01]  /*6920*/  BSSY.RECONVERGENT B2, `(.L_x_50) ;  /* 0x0000022000027945 */ /* 0x000fe20003800200 */
[----:B------:R-:W-:-:S03]  /*6930*/  LOP3.LUT R25, R25, R54, RZ, 0x3c, !PT ;  /* 0x0000003619197212 */ /* 0x000fc600078e3cff */
[----:B------:R-:W-:-:S05]  /*6940*/  IMAD.SHL.U32 R22, R6, 0x2, RZ ;  /* 0x0000000206167824 */ /* 0x000fca00078e00ff */
[----:B------:R-:W-:-:S04]  /*6950*/  LOP3.LUT R22, R6, R22, R23, 0x96, !PT ;  /* 0x0000001606167212 */ /* 0x000fc800078e9617 */
[----:B------:R-:W-:Y:S01]  /*6960*/  LOP3.LUT R24, R22, R19, RZ, 0x3c, !PT ;  /* 0x0000001316187212 */ /* 0x000fe200078e3cff */
[----:B------:R-:W-:-:S04]  /*6970*/  IMAD.SHL.U32 R22, R25, 0x2, RZ ;  /* 0x0000000219167824 */ /* 0x000fc800078e00ff */
[----:B------:R-:W-:-:S05]  /*6980*/  IMAD.SHL.U32 R6, R24, 0x10, RZ ;  /* 0x0000001018067824 */ /* 0x000fca00078e00ff */
[----:B------:R-:W-:Y:S01]  /*6990*/  LOP3.LUT R25, R25, R22, R6, 0x96, !PT ;  /* 0x0000001619197212 */ /* 0x000fe200078e9606 */
[----:B------:R-:W-:-:S03]  /*69a0*/  VIADD R22, R53, 0xb0f8a ;  /* 0x000b0f8a35167836 */ /* 0x000fc60000000000 */
[----:B------:R-:W-:-:S05]  /*69b0*/  LOP3.LUT R25, R25, R24, RZ, 0x3c, !PT ;  /* 0x0000001819197212 */ /* 0x000fca00078e3cff */
[----:B------:R-:W-:-:S05]  /*69c0*/  IMAD.IADD R6, R25, 0x1, R22 ;  /* 0x0000000119067824 */ /* 0x000fca00078e0216 */
[----:B------:R-:W-:-:S05]  /*69d0*/  I2FP.F32.U32 R6, R6 ;  /* 0x0000000600067245 */ /* 0x000fca0000201000 */
[----:B------:R-:W-:Y:S01]  /*69e0*/  FFMA R23, R6, R33, 1.1641532182693481445e-10 ;  /* 0x2f00000006177423 */ /* 0x000fe20000000021 */
[----:B------:R-:W-:-:S03]  /*69f0*/  IADD3 R6, PT, PT, R53, 0x587c5, R24 ;  /* 0x000587c535067810 */ /* 0x000fc60007ffe018 */
[----:B------:R-:W0:Y:S01]  /*6a00*/  F2F.F64.F32 R34, R23 ;  /* 0x0000001700227310 */ /* 0x000e220000201800 */
[----:B------:R-:W-:-:S05]  /*6a10*/  I2FP.F32.U32 R6, R6 ;  /* 0x0000000600067245 */ /* 0x000fca0000201000 */
[----:B------:R-:W-:Y:S01]  /*6a20*/  FFMA R32, R6, R33, 1.1641532182693481445e-10 ;  /* 0x2f00000006207423 */ /* 0x000fe20000000021 */
[----:B------:R-:W-:-:S05]  /*6a30*/  IMAD.MOV.U32 R6, RZ, RZ, RZ ;  /* 0x000000ffff067224 */ /* 0x000fca00078e00ff */
[----:B------:R-:W1:Y:S01]  /*6a40*/  F2F.F64.F32 R32, R32 ;  /* 0x0000002000207310 */ /* 0x000e620000201800 */
[----:B0-----:R-:W-:-:S08]  /*6a50*/  DMUL R34, R34, R26 ;  /* 0x0000001a22227228 */ /* 0x001fd00000000000 */
[----:B--2---:R-:W-:-:S14]  /*6a60*/  DSETP.GEU.AND P0, PT, R30, R34, PT ;  /* 0x000000221e00722a */ /* 0x004fdc0003f0e000 */
[----:B-1----:R-:W-:Y:S05]  /*6a70*/  @P0 BRA `(.L_x_51) ;  /* 0x0000000000300947 */ /* 0x002fea0003800000 */
[----:B------:R-:W-:Y:S01]  /*6a80*/  BSSY.RECONVERGENT B3, `(.L_x_51) ;  /* 0x000000b000037945 */ /* 0x000fe20003800200 */
[----:B------:R-:W-:-:S07]  /*6a90*/  IMAD.MOV.U32 R23, RZ, RZ, RZ ;  /* 0x000000ffff177224 */ /* 0x000fce00078e00ff */
.L_x_52:
[----:B------:R-:W-:Y:S01]  /*6aa0*/  R2UR UR4, R2 ;  /* 0x00000000020472ca */ /* 0x000fe200000e0000 */
[----:B------:R-:W-:Y:S01]  /*6ab0*/  IMAD.WIDE.U32 R36, R23, 0x8, R4 ;  /* 0x0000000817247825 */ /* 0x000fe200078e0004 */
[----:B------:R-:W-:-:S13]  /*6ac0*/  R2UR UR5, R3 ;  /* 0x00000000030572ca */ /* 0x000fda00000e0000 */
[----:B------:R-:W2:Y:S01]  /*6ad0*/  LD.E.64 R36, desc[UR4][R36.64+0x8] ;  /* 0x0000080424247980 */ /* 0x000ea2000c101b00 */
[----:B------:R-:W-:-:S04]  /*6ae0*/  VIADD R6, R23, 0x1 ;  /* 0x0000000117067836 */ /* 0x000fc80000000000 */
[----:B------:R-:W-:Y:S01]  /*6af0*/  IMAD.MOV.U32 R23, RZ, RZ, R6 ;  /* 0x000000ffff177224 */ /* 0x000fe200078e0006 */
[----:B--2---:R-:W-:-:S08]  /*6b00*/  DADD R30, R36, R30 ;  /* 0x00000000241e7229 */ /* 0x004fd0000000001e */
[----:B------:R-:W-:-:S14]  /*6b10*/  DSETP.GEU.AND P0, PT, R30, R34, PT ;  /* 0x000000221e00722a */ /* 0x000fdc0003f0e000 */
[----:B------:R-:W-:Y:S05]  /*6b20*/  @!P0 BRA `(.L_x_52) ;  /* 0xfffffffc00dc8947 */ /* 0x000fea000383ffff */
[----:B------:R-:W-:Y:S05]  /*6b30*/  BSYNC.RECONVERGENT B3 ;  /* 0x0000000000037941 */ /* 0x000fea0003800200 */
.L_x_51:
[----:B------:R-:W-:Y:S05]  /*6b40*/  BSYNC.RECONVERGENT B2 ;  /* 0x0000000000027941 */ /* 0x000fea0003800200 */
.L_x_50:
[----:B------:R-:W-:Y:S01]  /*6b50*/  ISETP.GT.AND P0, PT, R33, 0xfffff, PT ;  /* 0x000fffff2100780c */ /* 0x000fe20003f04270 */
[----:B------:R-:W-:Y:S01]  /*6b60*/  IMAD.MOV.U32 R23, RZ, RZ, R33 ;  /* 0x000000ffff177224 */ /* 0x000fe200078e0021 */
[----:B------:R-:W-:Y:S01]  /*6b70*/  BSSY.RECONVERGENT B2, `(.L_x_53) ;  /* 0x0000050000027945 */ /* 0x000fe20003800200 */
[----:B------:R-:W-:Y:S02]  /*6b80*/  IMAD.MOV.U32 R40, RZ, RZ, R32 ;  /* 0x000000ffff287224 */ /* 0x000fe400078e0020 */
[----:B------:R-:W-:-:S08]  /*6b90*/  IMAD.MOV.U32 R42, RZ, RZ, -0x3ff ;  /* 0xfffffc01ff2a7424 */ /* 0x000fd000078e00ff */
[----:B------:R-:W-:Y:S01]  /*6ba0*/  @!P0 DMUL R32, R32, 1.80143985094819840000e+16 ;  /* 0x4350000020208828 */ /* 0x000fe20000000000 */
[----:B------:R-:W-:-:S09]  /*6bb0*/  @!P0 IMAD.MOV.U32 R42, RZ, RZ, -0x435 ;  /* 0xfffffbcbff2a8424 */ /* 0x000fd200078e00ff */
[----:B------:R-:W-:Y:S02]  /*6bc0*/  @!P0 IMAD.MOV.U32 R23, RZ, RZ, R33 ;  /* 0x000000ffff178224 */ /* 0x000fe400078e0021 */
[----:B------:R-:W-:Y:S02]  /*6bd0*/  @!P0 IMAD.MOV.U32 R40, RZ, RZ, R32 ;  /* 0x000000ffff288224 */ /* 0x000fe400078e0020 */
[----:B------:R-:W-:-:S05]  /*6be0*/  VIADD R30, R23, 0xffffffff ;  /* 0xffffffff171e7836 */ /* 0x000fca0000000000 */
[----:B------:R-:W-:-:S13]  /*6bf0*/  ISETP.GT.U32.AND P1, PT, R30, 0x7feffffe, PT ;  /* 0x7feffffe1e00780c */ /* 0x000fda0003f24070 */
[----:B------:R-:W-:Y:S05]  /*6c00*/  @P1 BRA `(.L_x_54) ;  /* 0x0000000400001947 */ /* 0x000fea0003800000 */
[C---:B------:R-:W-:Y:S01]  /*6c10*/  LOP3.LUT R30, R23.reuse, 0xfffff, RZ, 0xc0, !PT ;  /* 0x000fffff171e7812 */ /* 0x040fe200078ec0ff */
[----:B------:R-:W-:Y:S01]  /*6c20*/  IMAD.MOV.U32 R36, RZ, RZ, RZ ;  /* 0x000000ffff247224 */ /* 0x000fe200078e00ff */
[----:B------:R-:W-:Y:S01]  /*6c30*/  UMOV UR4, 0x3ae80f1e ;  /* 0x3ae80f1e00047882 */ /* 0x000fe20000000000 */
[----:B------:R-:W-:Y:S01]  /*6c40*/  IMAD.MOV.U32 R38, RZ, RZ, -0x748574fc ;  /* 0x8b7a8b04ff267424 */ /* 0x000fe200078e00ff */
[----:B------:R-:W-:Y:S01]  /*6c50*/  LOP3.LUT R41, R30, 0x3ff00000, RZ, 0xfc, !PT ;  /* 0x3ff000001e297812 */ /* 0x000fe200078efcff */
[----:B------:R-:W-:Y:S01]  /*6c60*/  IMAD.MOV.U32 R39, RZ, RZ, 0x3ed0ee25 ;  /* 0x3ed0ee25ff277424 */ /* 0x000fe200078e00ff */
[----:B------:R-:W-:Y:S01]  /*6c70*/  UMOV UR5, 0x3eb1380b ;  /* 0x3eb1380b00057882 */ /* 0x000fe20000000000 */
[----:B------:R-:W-:Y:S01]  /*6c80*/  LEA.HI R23, R23, R42, RZ, 0xc ;  /* 0x0000002a17177211 */ /* 0x000fe200078f60ff */
[----:B------:R-:W-:Y:S01]  /*6c90*/  UMOV UR6, 0x80000000 ;  /* 0x8000000000067882 */ /* 0x000fe20000000000 */
[----:B------:R-:W-:Y:S01]  /*6ca0*/  ISETP.GE.U32.AND P0, PT, R41, 0x3ff6a09f, PT ;  /* 0x3ff6a09f2900780c */ /* 0x000fe20003f06070 */
[----:B------:R-:W-:-:S12]  /*6cb0*/  UMOV UR7, 0x43300000 ;  /* 0x4330000000077882 */ /* 0x000fd80000000000 */
[----:B------:R-:W-:Y:S02]  /*6cc0*/  @P0 VIADD R31, R41, 0xfff00000 ;  /* 0xfff00000291f0836 */ /* 0x000fe40000000000 */
[----:B------:R-:W-:Y:S02]  /*6cd0*/  @P0 VIADD R23, R23, 0x1 ;  /* 0x0000000117170836 */ /* 0x000fe40000000000 */
[----:B------:R-:W-:-:S06]  /*6ce0*/  @P0 IMAD.MOV.U32 R41, RZ, RZ, R31 ;  /* 0x000000ffff290224 */ /* 0x000fcc00078e001f */
[C---:B------:R-:W-:Y:S02]  /*6cf0*/  DADD R30, R40.reuse, 1 ;  /* 0x3ff00000281e7429 */ /* 0x040fe40000000000 */
[----:B------:R-:W-:-:S04]  /*6d00*/  DADD R40, R40, -1 ;  /* 0xbff0000028287429 */ /* 0x000fc80000000000 */
[----:B------:R-:W0:Y:S02]  /*6d10*/  MUFU.RCP64H R37, R31 ;  /* 0x0000001f00257308 */ /* 0x000e240000001800 */
[----:B0-----:R-:W-:-:S08]  /*6d20*/  DFMA R32, -R30, R36, 1 ;  /* 0x3ff000001e20742b */ /* 0x001fd00000000124 */
[----:B------:R-:W-:-:S08]  /*6d30*/  DFMA R32, R32, R32, R32 ;  /* 0x000000202020722b */ /* 0x000fd00000000020 */
[----:B------:R-:W-:-:S08]  /*6d40*/  DFMA R36, R36, R32, R36 ;  /* 0x000000202424722b */ /* 0x000fd00000000024 */
[----:B------:R-:W-:-:S08]  /*6d50*/  DMUL R32, R40, R36 ;  /* 0x0000002428207228 */ /* 0x000fd00000000000 */
[----:B------:R-:W-:-:S08]  /*6d60*/  DFMA R32, R40, R36, R32 ;  /* 0x000000242820722b */ /* 0x000fd00000000020 */
[----:B------:R-:W-:Y:S02]  /*6d70*/  DMUL R34, R32, R32 ;  /* 0x0000002020227228 */ /* 0x000fe40000000000 */
[----:B------:R-:W-:-:S06]  /*6d80*/  DADD R42, R40, -R32 ;  /* 0x00000000282a7229 */ /* 0x000fcc0000000820 */
[----:B------:R-:W-:Y:S01]  /*6d90*/  DFMA R30, R34, UR4, R38 ;  /* 0x00000004221e7c2b */ /* 0x000fe20008000026 */
[----:B------:R-:W-:Y:S01]  /*6da0*/  UMOV UR4, 0x9f02676f ;  /* 0x9f02676f00047882 */ /* 0x000fe20000000000 */
[----:B------:R-:W-:Y:S01]  /*6db0*/  UMOV UR5, 0x3ef3b266 ;  /* 0x3ef3b26600057882 */ /* 0x000fe20000000000 */
[----:B------:R-:W-:-:S05]  /*6dc0*/  DADD R42, R42, R42 ;  /* 0x000000002a2a7229 */ /* 0x000fca000000002a */
[----:B------:R-:W-:Y:S01]  /*6dd0*/  DFMA R30, R34, R30, UR4 ;  /* 0x00000004221e7e2b */ /* 0x000fe2000800001e */
[----:B------:R-:W-:Y:S01]  /*6de0*/  UMOV UR4, 0xa9ab0956 ;  /* 0xa9ab095600047882 */ /* 0x000fe20000000000 */
[----:B------:R-:W-:Y:S01]  /*6df0*/  UMOV UR5, 0x3f1745cb ;  /* 0x3f1745cb00057882 */ /* 0x000fe20000000000 */
[----:B------:R-:W-:-:S05]  /*6e00*/  DFMA R40, R40, -R32, R42 ;  /* 0x800000202828722b */ /* 0x000fca000000002a */
[----:B------:R-:W-:Y:S01]  /*6e10*/  DFMA R30, R34, R30, UR4 ;  /* 0x00000004221e7e2b */ /* 0x000fe2000800001e */
[----:B------:R-:W-:Y:S01]  /*6e20*/  UMOV UR4, 0x2d1b5154 ;  /* 0x2d1b515400047882 */ /* 0x000fe20000000000 */
[----:B------:R-:W-:Y:S01]  /*6e30*/  UMOV UR5, 0x3f3c71c7 ;  /* 0x3f3c71c700057882 */ /* 0x000fe20000000000 */
[----:B------:R-:W-:-:S05]  /*6e40*/  DMUL R40, R36, R40 ;  /* 0x0000002824287228 */ /* 0x000fca0000000000 */
[----:B------:R-:W-:Y:S01]  /*6e50*/  DFMA R38, R34, R30, UR4 ;  /* 0x0000000422267e2b */ /* 0x000fe2000800001e */
[----:B------:R-:W-:Y:S01]  /*6e60*/  UMOV UR4, 0x923be72d ;  /* 0x923be72d00047882 */ /* 0x000fe20000000000 */
[----:B------:R-:W-:Y:S01]  /*6e70*/  UMOV UR5, 0x3f624924 ;  /* 0x3f62492400057882 */ /* 0x000fe20000000000 */
[----:B------:R-:W-:Y:S01]  /*6e80*/  LOP3.LUT R30, R23, 0x80000000, RZ, 0x3c, !PT ;  /* 0x80000000171e7812 */ /* 0x000fe200078e3cff */
[----:B------:R-:W-:-:S04]  /*6e90*/  IMAD.MOV.U32 R31, RZ, RZ, 0x43300000 ;  /* 0x43300000ff1f7424 */ /* 0x000fc800078e00ff */
[----:B------:R-:W-:Y:S01]  /*6ea0*/  DFMA R38, R34, R38, UR4 ;  /* 0x0000000422267e2b */ /* 0x000fe20008000026 */
[----:B------:R-:W-:Y:S01]  /*6eb0*/  UMOV UR4, 0x9999a3c4 ;  /* 0x9999a3c400047882 */ /* 0x000fe20000000000 */
[----:B------:R-:W-:Y:S01]  /*6ec0*/  UMOV UR5, 0x3f899999 ;  /* 0x3f89999900057882 */ /* 0x000fe20000000000 */
[----:B------:R-:W-:Y:S01]  /*6ed0*/  DADD R30, R30, -UR6 ;  /* 0x800000061e1e7e29 */ /* 0x000fe20008000000 */
[----:B------:R-:W-:Y:S01]  /*6ee0*/  UMOV UR6, 0xfefa39ef ;  /* 0xfefa39ef00067882 */ /* 0x000fe20000000000 */
[----:B------:R-:W-:-:S03]  /*6ef0*/  UMOV UR7, 0x3fe62e42 ;  /* 0x3fe62e4200077882 */ /* 0x000fc60000000000 */
[----:B------:R-:W-:Y:S01]  /*6f00*/  DFMA R38, R34, R38, UR4 ;  /* 0x0000000422267e2b */ /* 0x000fe20008000026 */
[----:B------:R-:W-:Y:S01]  /*6f10*/  UMOV UR4, 0x55555554 ;  /* 0x5555555400047882 */ /* 0x000fe20000000000 */
[----:B------:R-:W-:Y:S01]  /*6f20*/  UMOV UR5, 0x3fb55555 ;  /* 0x3fb5555500057882 */ /* 0x000fe20000000000 */
[----:B------:R-:W-:-:S05]  /*6f30*/  DFMA R42, R30, UR6, R32 ;  /* 0x000000061e2a7c2b */ /* 0x000fca0008000020 */
[----:B------:R-:W-:Y:S01]  /*6f40*/  DFMA R44, R34, R38, UR4 ;  /* 0x00000004222c7e2b */ /* 0x000fe20008000026 */
[----:B------:R-:W-:Y:S01]  /*6f50*/  UMOV UR4, 0xfefa39ef ;  /* 0xfefa39ef00047882 */ /* 0x000fe20000000000 */
[----:B------:R-:W-:Y:S02]  /*6f60*/  UMOV UR5, 0x3fe62e42 ;  /* 0x3fe62e4200057882 */ /* 0x000fe40000000000 */
[----:B------:R-:W-:Y:S01]  /*6f70*/  DFMA R38, R30, -UR4, R42 ;  /* 0x800000041e267c2b */ /* 0x000fe2000800002a */
[----:B------:R-:W-:Y:S01]  /*6f80*/  UMOV UR4, 0x3b39803f ;  /* 0x3b39803f00047882 */ /* 0x000fe20000000000 */
[----:B------:R-:W-:Y:S02]  /*6f90*/  UMOV UR5, 0x3c7abc9e ;  /* 0x3c7abc9e00057882 */ /* 0x000fe40000000000 */
[----:B------:R-:W-:-:S04]  /*6fa0*/  DMUL R44, R34, R44 ;  /* 0x0000002c222c7228 */ /* 0x000fc80000000000 */
[----:B------:R-:W-:-:S04]  /*6fb0*/  DADD R38, -R32, R38 ;  /* 0x0000000020267229 */ /* 0x000fc80000000126 */
[----:B------:R-:W-:-:S08]  /*6fc0*/  DFMA R40, R32, R44, R40 ;  /* 0x0000002c2028722b */ /* 0x000fd00000000028 */
[----:B------:R-:W-:-:S08]  /*6fd0*/  DADD R38, R40, -R38 ;  /* 0x0000000028267229 */ /* 0x000fd00000000826 */
[----:B------:R-:W-:-:S08]  /*6fe0*/  DFMA R38, R30, UR4, R38 ;  /* 0x000000041e267c2b */ /* 0x000fd00008000026 */
[----:B------:R-:W-:Y:S01]  /*6ff0*/  DADD R42, R42, R38 ;  /* 0x000000002a2a7229 */ /* 0x000fe20000000026 */
[----:B------:R-:W-:Y:S10]  /*7000*/  BRA `(.L_x_55) ;  /* 0x0000000000187947 */ /* 0x000ff40003800000 */
.L_x_54:
[----:B------:R-:W-:Y:S01]  /*7010*/  IMAD.MOV.U32 R30, RZ, RZ, 0x0 ;  /* 0x00000000ff1e7424 */ /* 0x000fe200078e00ff */
[----:B------:R-:W-:Y:S01]  /*7020*/  LOP3.LUT P0, RZ, R33, 0x7fffffff, RZ, 0xc0, !PT ;  /* 0x7fffffff21ff7812 */ /* 0x000fe2000780c0ff */
[----:B------:R-:W-:-:S06]  /*7030*/  IMAD.MOV.U32 R31, RZ, RZ, 0x7ff00000 ;  /* 0x7ff00000ff1f7424 */ /* 0x000fcc00078e00ff */
[----:B------:R-:W-:-:S10]  /*7040*/  DFMA R30, R32, R30, +INF ;  /* 0x7ff00000201e742b */ /* 0x000fd4000000001e */
[----:B------:R-:W-:Y:S02]  /*7050*/  FSEL R42, R30, RZ, P0 ;  /* 0x000000ff1e2a7208 */ /* 0x000fe40000000000 */
[----:B------:R-:W-:-:S07]  /*7060*/  FSEL R43, R31, -QNAN , P0 ;  /* 0xfff000001f2b7808 */ /* 0x000fce0000000000 */
.L_x_55:
[----:B------:R-:W-:Y:S05]  /*7070*/  BSYNC.RECONVERGENT B2 ;  /* 0x0000000000027941 */ /* 0x000fea0003800200 */
.L_x_53:
[----:B------:R-:W0:Y:S01]  /*7080*/  MUFU.RCP64H R31, R27 ;  /* 0x0000001b001f7308 */ /* 0x000e220000001800 */
[----:B------:R-:W-:Y:S01]  /*7090*/  IMAD.MOV.U32 R30, RZ, RZ, 0x1 ;  /* 0x00000001ff1e7424 */ /* 0x000fe200078e00ff */
[----:B------:R-:W1:Y:S01]  /*70a0*/  LDC R23, c[0x0][0x388] ;  /* 0x0000e200ff177b82 */ /* 0x000e620000000800 */
[----:B------:R-:W-:Y:S01]  /*70b0*/  FSETP.GEU.AND P2, PT, |R43|, 6.5827683646048100446e-37, PT ;  /* 0x036000002b00780b */ /* 0x000fe20003f4e200 */
[----:B------:R-:W-:Y:S03]  /*70c0*/  BSSY.RECONVERGENT B2, `(.L_x_56) ;  /* 0x0000013000027945 */ /* 0x000fe60003800200 */
[----:B0-----:R-:W-:-:S08]  /*70d0*/  DFMA R32, R30, -R26, 1 ;  /* 0x3ff000001e20742b */ /* 0x001fd0000000081a */
[----:B------:R-:W-:Y:S01]  /*70e0*/  DFMA R32, R32, R32, R32 ;  /* 0x000000202020722b */ /* 0x000fe20000000020 */
[----:B-1----:R-:W-:-:S07]  /*70f0*/  ISETP.GE.AND P1, PT, R23, 0x1, PT ;  /* 0x000000011700780c */ /* 0x002fce0003f26270 */
[----:B------:R-:W-:-:S08]  /*7100*/  DFMA R32, R30, R32, R30 ;  /* 0x000000201e20722b */ /* 0x000fd0000000001e */
[----:B------:R-:W-:-:S08]  /*7110*/  DFMA R30, R32, -R26, 1 ;  /* 0x3ff00000201e742b */ /* 0x000fd0000000081a */
[----:B------:R-:W-:-:S08]  /*7120*/  DFMA R30, R32, R30, R32 ;  /* 0x0000001e201e722b */ /* 0x000fd00000000020 */
[----:B------:R-:W-:-:S08]  /*7130*/  DMUL R32, R30, R42 ;  /* 0x0000002a1e207228 */ /* 0x000fd00000000000 */
[----:B------:R-:W-:-:S08]  /*7140*/  DFMA R34, R32, -R26, R42 ;  /* 0x8000001a2022722b */ /* 0x000fd0000000002a */
[----:B------:R-:W-:-:S10]  /*7150*/  DFMA R30, R30, R34, R32 ;  /* 0x000000221e1e722b */ /* 0x000fd40000000020 */
[----:B------:R-:W-:-:S05]  /*7160*/  FFMA R32, RZ, R27, R31 ;  /* 0x0000001bff207223 */ /* 0x000fca000000001f */
[----:B------:R-:W-:-:S13]  /*7170*/  FSETP.GT.AND P0, PT, |R32|, 1.469367938527859385e-39, PT ;  /* 0x001000002000780b */ /* 0x000fda0003f04200 */
[----:B------:R-:W-:Y:S05]  /*7180*/  @P0 BRA P2, `(.L_x_57) ;  /* 0x0000000000180947 */ /* 0x000fea0001000000 */
[----:B------:R-:W-:Y:S01]  /*7190*/  IMAD.MOV.U32 R32, RZ, RZ, R42 ;  /* 0x000000ffff207224 */ /* 0x000fe200078e002a */
[----:B------:R-:W-:Y:S01]  /*71a0*/  MOV R40, 0x71f0 ;  /* 0x000071f000287802 */ /* 0x000fe20000000f00 */
[----:B------:R-:W-:Y:S02]  /*71b0*/  IMAD.MOV.U32 R33, RZ, RZ, R43 ;  /* 0x000000ffff217224 */ /* 0x000fe400078e002b */
[----:B------:R-:W-:Y:S02]  /*71c0*/  IMAD.MOV.U32 R30, RZ, RZ, R26 ;  /* 0x000000ffff1e7224 */ /* 0x000fe400078e001a */
[----:B------:R-:W-:-:S07]  /*71d0*/  IMAD.MOV.U32 R31, RZ, RZ, R27 ;  /* 0x000000ffff1f7224 */ /* 0x000fce00078e001b */
[----:B------:R-:W-:Y:S05]  /*71e0*/  CALL.REL.NOINC `($__internal_0_$__cuda_sm20_div_rn_f64_full) ;  /* 0x00000008008c7944 */ /* 0x000fea0003c00000 */
.L_x_57:
[----:B------:R-:W-:Y:S05]  /*71f0*/  BSYNC.RECONVERGENT B2 ;  /* 0x0000000000027941 */ /* 0x000fea0003800200 */
.L_x_56:
[----:B------:R-:W-:Y:S01]  /*7200*/  DADD R28, -R30, R28 ;  /* 0x000000001e1c7229 */ /* 0x000fe2000000011c */
[----:B------:R-:W-:Y:S10]  /*7210*/  @!P1 BRA `(.L_x_58) ;  /* 0x00000008003c9947 */ /* 0x000ff40003800000 */
[----:B------:R-:W0:Y:S01]  /*7220*/  LDC R23, c[0x0][0x388] ;  /* 0x0000e200ff177b82 */ /* 0x000e220000000800 */
[----:B------:R-:W-:Y:S01]  /*7230*/  IMAD.MOV.U32 R33, RZ, RZ, RZ ;  /* 0x000000ffff217224 */ /* 0x000fe200078e00ff */
[----:B0-----:R-:W-:-:S13]  /*7240*/  ISETP.GE.U32.AND P0, PT, R23, 0x8, PT ;  /* 0x000000081700780c */ /* 0x001fda0003f06070 */
[----:B------:R-:W-:Y:S05]  /*7250*/  @!P0 BRA `(.L_x_59) ;  /* 0x0000000000e48947 */ /* 0x000fea0003800000 */
[----:B------:R-:W-:-:S05]  /*7260*/  UMOV UR4, URZ ;  /* 0x000000ff00047c82 */ /* 0x000fca0008000000 */
.L_x_60:
[----:B-1----:R-:W0:Y:S01]  /*7270*/  LDC R37, c[0x0][0x3b8] ;  /* 0x0000ee00ff257b82 */ /* 0x002e220000000800 */
[----:B------:R-:W-:Y:S01]  /*7280*/  R2UR UR6, R2 ;  /* 0x00000000020672ca */ /* 0x000fe200000e0000 */
[----:B------:R-:W-:Y:S01]  /*7290*/  IMAD R31, R6, R23, UR4 ;  /* 0x00000004061f7e24 */ /* 0x000fe2000f8e0217 */
[C---:B------:R-:W-:Y:S02]  /*72a0*/  R2UR UR7, R3.reuse ;  /* 0x00000000030772ca */ /* 0x040fe400000e0000 */
[----:B------:R-:W-:Y:S02]  /*72b0*/  R2UR UR8, R2 ;  /* 0x00000000020872ca */ /* 0x000fe400000e0000 */
[----:B------:R-:W-:Y:S01]  /*72c0*/  R2UR UR9, R3 ;  /* 0x00000000030972ca */ /* 0x000fe200000e0000 */
[----:B------:R-:W1:Y:S08]  /*72d0*/  LDC.64 R26, c[0x0][0x3a0] ;  /* 0x0000e800ff1a7b82 */ /* 0x000e700000000a00 */
[----:B------:R-:W2:Y:S01]  /*72e0*/  LDC.64 R34, c[0x0][0x380] ;  /* 0x0000e000ff227b82 */ /* 0x000ea20000000a00 */
[----:B0-----:R-:W-:-:S02]  /*72f0*/  IMAD R33, R37, UR4, R0 ;  /* 0x0000000425217c24 */ /* 0x001fc4000f8e0200 */
[----:B-1----:R-:W-:-:S05]  /*7300*/  IMAD.WIDE R26, R31, 0x4, R26 ;  /* 0x000000041f1a7825 */ /* 0x002fca00078e021a */
[----:B------:R-:W3:Y:S01]  /*7310*/  LDG.E R30, desc[UR6][R26.64] ;  /* 0x000000061a1e7981 */ /* 0x000ee2000c1e1900 */
[----:B--2---:R-:W-:-:S05]  /*7320*/  IMAD.WIDE R34, R33, 0x4, R34 ;  /* 0x0000000421227825 */ /* 0x004fca00078e0222 */
[----:B------:R-:W3:Y:S01]  /*7330*/  LDG.E R31, desc[UR8][R34.64] ;  /* 0x00000008221f7981 */ /* 0x000ee2000c1e1900 */
[----:B------:R-:W-:Y:S02]  /*7340*/  R2UR UR10, R2 ;  /* 0x00000000020a72ca */ /* 0x000fe400000e0000 */
[----:B------:R-:W-:Y:S01]  /*7350*/  R2UR UR11, R3 ;  /* 0x00000000030b72ca */ /* 0x000fe200000e0000 */
[----:B---3--:R-:W-:Y:S02]  /*7360*/  IMAD.IADD R39, R30, 0x1, R31 ;  /* 0x000000011e277824 */ /* 0x008fe400078e021f */
[----:B------:R-:W-:-:S03]  /*7370*/  IMAD.WIDE R30, R37, 0x4, R34 ;  /* 0x00000004251e7825 */ /* 0x000fc600078e0222 */
[----:B------:R0:W-:Y:S04]  /*7380*/  STG.E desc[UR6][R34.64], R39 ;  /* 0x0000002722007986 */ /* 0x0001e8000c101906 */
[----:B------:R-:W2:Y:S04]  /*7390*/  LDG.E R32, desc[UR8][R26.64+0x4] ;  /* 0x000004081a207981 */ /* 0x000ea8000c1e1900 */
[----:B------:R-:W2:Y:S02]  /*73a0*/  LDG.E R33, desc[UR10][R30.64] ;  /* 0x0000000a1e217981 */ /* 0x000ea4000c1e1900 */
[----:B--2---:R-:W-:-:S02]  /*73b0*/  IMAD.IADD R41, R32, 0x1, R33 ;  /* 0x0000000120297824 */ /* 0x004fc400078e0221 */
[----:B------:R-:W-:-:S03]  /*73c0*/  IMAD.WIDE R32, R37, 0x4, R30 ;  /* 0x0000000425207825 */ /* 0x000fc600078e021e */
[----:B------:R1:W-:Y:S04]  /*73d0*/  STG.E desc[UR6][R30.64], R41 ;  /* 0x000000291e007986 */ /* 0x0003e8000c101906 */
[----:B------:R-:W2:Y:S04]  /*73e0*/  LDG.E R36, desc[UR8][R26.64+0x8] ;  /* 0x000008081a247981 */ /* 0x000ea8000c1e1900 */
[----:B------:R-:W2:Y:S01]  /*73f0*/  LDG.E R43, desc[UR10][R32.64] ;  /* 0x0000000a202b7981 */ /* 0x000ea2000c1e1900 */
[----:B0-----:R-:W-:-:S04]  /*7400*/  IMAD.WIDE R34, R37, 0x4, R32 ;  /* 0x0000000425227825 */ /* 0x001fc800078e0220 */
[----:B--2---:R-:W-:-:S05]  /*7410*/  IMAD.IADD R43, R36, 0x1, R43 ;  /* 0x00000001242b7824 */ /* 0x004fca00078e022b */
[----:B------:R0:W-:Y:S04]  /*7420*/  STG.E desc[UR6][R32.64], R43 ;  /* 0x0000002b20007986 */ /* 0x0001e8000c101906 */
[----:B------:R-:W2:Y:S04]  /*7430*/  LDG.E R36, desc[UR8][R26.64+0xc] ;  /* 0x00000c081a247981 */ /* 0x000ea8000c1e1900 */
[----:B------:R-:W2:Y:S01]  /*7440*/  LDG.E R39, desc[UR10][R34.64] ;  /* 0x0000000a22277981 */ /* 0x000ea2000c1e1900 */
[----:B-1----:R-:W-:-:S04]  /*7450*/  IMAD.WIDE R30, R37, 0x4, R34 ;  /* 0x00000004251e7825 */ /* 0x002fc800078e0222 */
[----:B--2---:R-:W-:-:S05]  /*7460*/  IMAD.IADD R39, R36, 0x1, R39 ;  /* 0x0000000124277824 */ /* 0x004fca00078e0227 */
        /* <DEDUP_REMOVED lines=13> */
[----:B0-----:R-:W-:Y:S01]  /*7540*/  IMAD.WIDE R30, R37, 0x4, R34 ;  /* 0x00000004251e7825 */ /* 0x001fe200078e0222 */
[----:B------:R-:W-:-:S03]  /*7550*/  UIADD3 UR4, UPT, UPT, UR4, 0x8, URZ ;  /* 0x0000000804047890 */ /* 0x000fc6000fffe0ff */
[----:B--2---:R-:W-:-:S05]  /*7560*/  IMAD.IADD R39, R36, 0x1, R39 ;  /* 0x0000000124277824 */ /* 0x004fca00078e0227 */
[----:B------:R1:W-:Y:S04]  /*7570*/  STG.E desc[UR6][R34.64], R39 ;  /* 0x0000002722007986 */ /* 0x0003e8000c101906 */
[----:B------:R-:W2:Y:S04]  /*7580*/  LDG.E R36, desc[UR8][R26.64+0x1c] ;  /* 0x00001c081a247981 */ /* 0x000ea8000c1e1900 */
[----:B------:R-:W2:Y:S01]  /*7590*/  LDG.E R37, desc[UR10][R30.64] ;  /* 0x0000000a1e257981 */ /* 0x000ea2000c1e1900 */
[----:B------:R-:W-:Y:S01]  /*75a0*/  ISETP.NE.AND P0, PT, R15, UR4, PT ;  /* 0x000000040f007c0c */ /* 0x000fe2000bf05270 */
[----:B--2---:R-:W-:-:S05]  /*75b0*/  IMAD.IADD R37, R36, 0x1, R37 ;  /* 0x0000000124257824 */ /* 0x004fca00078e0225 */
[----:B------:R1:W-:Y:S07]  /*75c0*/  STG.E desc[UR6][R30.64], R37 ;  /* 0x000000251e007986 */ /* 0x0003ee000c101906 */
[----:B------:R-:W-:Y:S05]  /*75d0*/  @P0 BRA `(.L_x_60) ;  /* 0xfffffffc00240947 */ /* 0x000fea000383ffff */
[----:B-1----:R-:W-:-:S07]  /*75e0*/  IMAD.MOV.U32 R33, RZ, RZ, R15 ;  /* 0x000000ffff217224 */ /* 0x002fce00078e000f */
.L_x_59:
[----:B------:R-:W-:-:S13]  /*75f0*/  ISETP.NE.AND P0, PT, R12, RZ, PT ;  /* 0x000000ff0c00720c */ /* 0x000fda0003f05270 */
[----:B------:R-:W-:Y:S05]  /*7600*/  @!P0 BRA `(.L_x_58) ;  /* 0x0000000400408947 */ /* 0x000fea0003800000 */
[----:B------:R-:W-:Y:S01]  /*7610*/  VIADD R26, R12, 0xffffffff ;  /* 0xffffffff0c1a7836 */ /* 0x000fe20000000000 */
[----:B------:R-:W-:-:S04]  /*7620*/  LOP3.LUT P1, R38, R23, 0x3, RZ, 0xc0, !PT ;  /* 0x0000000317267812 */ /* 0x000fc8000782c0ff */
[----:B------:R-:W-:-:S13]  /*7630*/  ISETP.GE.U32.AND P0, PT, R26, 0x3, PT ;  /* 0x000000031a00780c */ /* 0x000fda0003f06070 */
[----:B------:R-:W-:Y:S05]  /*7640*/  @!P0 BRA `(.L_x_61) ;  /* 0x0000000000848947 */ /* 0x000fea0003800000 */
[----:B------:R-:W0:Y:S01]  /*7650*/  LDC R45, c[0x0][0x3b8] ;  /* 0x0000ee00ff2d7b82 */ /* 0x000e220000000800 */
[----:B------:R-:W-:Y:S01]  /*7660*/  R2UR UR4, R2 ;  /* 0x00000000020472ca */ /* 0x000fe200000e0000 */
[----:B------:R-:W-:Y:S01]  /*7670*/  IMAD R31, R6, R23, R33 ;  /* 0x00000017061f7224 */ /* 0x000fe200078e0221 */
[C---:B------:R-:W-:Y:S02]  /*7680*/  R2UR UR5, R3.reuse ;  /* 0x00000000030572ca */ /* 0x040fe400000e0000 */
[----:B------:R-:W-:Y:S02]  /*7690*/  R2UR UR6, R2 ;  /* 0x00000000020672ca */ /* 0x000fe400000e0000 */
[----:B------:R-:W-:Y:S01]  /*76a0*/  R2UR UR7, R3 ;  /* 0x00000000030772ca */ /* 0x000fe200000e0000 */
[----:B------:R-:W1:Y:S08]  /*76b0*/  LDC.64 R26, c[0x0][0x3a0] ;  /* 0x0000e800ff1a7b82 */ /* 0x000e700000000a00 */
[----:B------:R-:W2:Y:S01]  /*76c0*/  LDC.64 R36, c[0x0][0x380] ;  /* 0x0000e000ff247b82 */ /* 0x000ea20000000a00 */
[----:B0-----:R-:W-:-:S02]  /*76d0*/  IMAD R35, R33, R45, R0 ;  /* 0x0000002d21237224 */ /* 0x001fc400078e0200 */
        /* <DEDUP_REMOVED lines=21> */
[----:B------:R-:W-:Y:S02]  /*7830*/  VIADD R33, R33, 0x4 ;  /* 0x0000000421217836 */ /* 0x000fe40000000000 */
[----:B--2---:R-:W-:-:S05]  /*7840*/  IMAD.IADD R39, R32, 0x1, R39 ;  /* 0x0000000120277824 */ /* 0x004fca00078e0227 */
[----:B------:R1:W-:Y:S02]  /*7850*/  STG.E desc[UR4][R36.64], R39 ;  /* 0x0000002724007986 */ /* 0x0003e4000c101904 */
.L_x_61:
[----:B------:R-:W-:Y:S05]  /*7860*/  @!P1 BRA `(.L_x_58) ;  /* 0x0000000000a89947 */ /* 0x000fea0003800000 */
[----:B------:R-:W-:-:S13]  /*7870*/  ISETP.NE.AND P0, PT, R38, 0x1, PT ;  /* 0x000000012600780c */ /* 0x000fda0003f05270 */
[----:B-1----:R-:W0:Y:S01]  /*7880*/  @P0 LDC R35, c[0x0][0x3b8] ;  /* 0x0000ee00ff230b82 */ /* 0x002e220000000800 */
[----:B------:R-:W-:Y:S01]  /*7890*/  @P0 R2UR UR4, R2 ;  /* 0x00000000020402ca */ /* 0x000fe200000e0000 */
[----:B------:R-:W-:Y:S01]  /*78a0*/  @P0 IMAD R31, R6, R23, R33 ;  /* 0x00000017061f0224 */ /* 0x000fe200078e0221 */
[C---:B------:R-:W-:Y:S02]  /*78b0*/  @P0 R2UR UR5, R3.reuse ;  /* 0x00000000030502ca */ /* 0x040fe400000e0000 */
[----:B------:R-:W-:Y:S02]  /*78c0*/  @P0 R2UR UR6, R2 ;  /* 0x00000000020602ca */ /* 0x000fe400000e0000 */
[----:B------:R-:W-:Y:S01]  /*78d0*/  @P0 R2UR UR7, R3 ;  /* 0x00000000030702ca */ /* 0x000fe200000e0000 */
[----:B------:R-:W1:Y:S08]  /*78e0*/  @P0 LDC.64 R36, c[0x0][0x3a0] ;  /* 0x0000e800ff240b82 */ /* 0x000e700000000a00 */
[----:B------:R-:W2:Y:S01]  /*78f0*/  @P0 LDC.64 R26, c[0x0][0x380] ;  /* 0x0000e000ff1a0b82 */ /* 0x000ea20000000a00 */
[----:B0-----:R-:W-:-:S02]  /*7900*/  @P0 IMAD R39, R33, R35, R0 ;  /* 0x0000002321270224 */ /* 0x001fc400078e0200 */
[----:B-1----:R-:W-:-:S04]  /*7910*/  @P0 IMAD.WIDE R36, R31, 0x4, R36 ;  /* 0x000000041f240825 */ /* 0x002fc800078e0224 */
[----:B--2---:R-:W-:Y:S02]  /*7920*/  @P0 IMAD.WIDE R38, R39, 0x4, R26 ;  /* 0x0000000427260825 */ /* 0x004fe400078e021a */
[----:B------:R-:W2:Y:S04]  /*7930*/  @P0 LDG.E R26, desc[UR4][R36.64] ;  /* 0x00000004241a0981 */ /* 0x000ea8000c1e1900 */
[----:B------:R-:W2:Y:S01]  /*7940*/  @P0 LDG.E R27, desc[UR6][R38.64] ;  /* 0x00000006261b0981 */ /* 0x000ea2000c1e1900 */
[----:B------:R-:W-:Y:S02]  /*7950*/  @P0 R2UR UR8, R2 ;  /* 0x00000000020802ca */ /* 0x000fe400000e0000 */
[----:B------:R-:W-:Y:S02]  /*7960*/  @P0 R2UR UR9, R3 ;  /* 0x00000000030902ca */ /* 0x000fe400000e0000 */
[----:B------:R-:W-:-:S13]  /*7970*/  ISETP.NE.AND P1, PT, R13, RZ, PT ;  /* 0x000000ff0d00720c */ /* 0x000fda0003f25270 */
[----:B------:R-:W0:Y:S08]  /*7980*/  @P1 LDC R40, c[0x0][0x3b8] ;  /* 0x0000ee00ff281b82 */ /* 0x000e300000000800 */
[----:B------:R-:W1:Y:S01]  /*7990*/  @P1 LDC.64 R30, c[0x0][0x380] ;  /* 0x0000e000ff1e1b82 */ /* 0x000e620000000a00 */
[----:B--2---:R-:W-:Y:S02]  /*79a0*/  @P0 IMAD.IADD R41, R26, 0x1, R27 ;  /* 0x000000011a290824 */ /* 0x004fe400078e021b */
[----:B------:R-:W-:-:S05]  /*79b0*/  @P0 IMAD.WIDE R26, R35, 0x4, R38 ;  /* 0x00000004231a0825 */ /* 0x000fca00078e0226 */
[----:B------:R-:W2:Y:S01]  /*79c0*/  @P1 LDC.64 R34, c[0x0][0x3a0] ;  /* 0x0000e800ff221b82 */ /* 0x000ea20000000a00 */
[----:B------:R3:W-:Y:S04]  /*79d0*/  @P0 STG.E desc[UR4][R38.64], R41 ;  /* 0x0000002926000986 */ /* 0x0007e8000c101904 */
[----:B------:R-:W4:Y:S04]  /*79e0*/  @P0 LDG.E R32, desc[UR6][R36.64+0x4] ;  /* 0x0000040624200981 */ /* 0x000f28000c1e1900 */
[----:B------:R-:W4:Y:S01]  /*79f0*/  @P0 LDG.E R43, desc[UR8][R26.64] ;  /* 0x000000081a2b0981 */ /* 0x000f22000c1e1900 */
[----:B------:R-:W-:Y:S01]  /*7a00*/  @P0 VIADD R33, R33, 0x2 ;  /* 0x0000000221210836 */ /* 0x000fe20000000000 */
[----:B------:R-:W-:-:S02]  /*7a10*/  @P1 R2UR UR6, R2 ;  /* 0x00000000020612ca */ /* 0x000fc400000e0000 */
[----:B------:R-:W-:Y:S01]  /*7a20*/  @P1 R2UR UR7, R3 ;  /* 0x00000000030712ca */ /* 0x000fe200000e0000 */
[----:B------:R-:W-:Y:S01]  /*7a30*/  @P1 IMAD R23, R6, R23, R33 ;  /* 0x0000001706171224 */ /* 0x000fe200078e0221 */
[----:B------:R-:W-:Y:S01]  /*7a40*/  @P1 R2UR UR8, R2 ;  /* 0x00000000020812ca */ /* 0x000fe200000e0000 */
[----:B0-----:R-:W-:Y:S01]  /*7a50*/  @P1 IMAD R33, R33, R40, R0 ;  /* 0x0000002821211224 */ /* 0x001fe200078e0200 */
[----:B------:R-:W-:-:S03]  /*7a60*/  @P1 R2UR UR9, R3 ;  /* 0x00000000030912ca */ /* 0x000fc600000e0000 */
[----:B-1----:R-:W-:-:S04]  /*7a70*/  @P1 IMAD.WIDE R30, R33, 0x4, R30 ;  /* 0x00000004211e1825 */ /* 0x002fc800078e021e */
[----:B--2---:R-:W-:-:S04]  /*7a80*/  @P1 IMAD.WIDE R34, R23, 0x4, R34 ;  /* 0x0000000417221825 */ /* 0x004fc800078e0222 */
[----:B----4-:R-:W-:-:S05]  /*7a90*/  @P0 IMAD.IADD R43, R32, 0x1, R43 ;  /* 0x00000001202b0824 */ /* 0x010fca00078e022b */
[----:B------:R3:W-:Y:S04]  /*7aa0*/  @P0 STG.E desc[UR4][R26.64], R43 ;  /* 0x0000002b1a000986 */ /* 0x0007e8000c101904 */
[----:B------:R-:W2:Y:S04]  /*7ab0*/  @P1 LDG.E R34, desc[UR6][R34.64] ;  /* 0x0000000622221981 */ /* 0x000ea8000c1e1900 */
[----:B------:R-:W2:Y:S01]  /*7ac0*/  @P1 LDG.E R23, desc[UR8][R30.64] ;  /* 0x000000081e171981 */ /* 0x000ea2000c1e1900 */
[----:B------:R-:W-:Y:S02]  /*7ad0*/  @P1 R2UR UR4, R2 ;  /* 0x00000000020412ca */ /* 0x000fe400000e0000 */
[----:B------:R-:W-:Y:S01]  /*7ae0*/  @P1 R2UR UR5, R3 ;  /* 0x00000000030512ca */ /* 0x000fe200000e0000 */
[----:B--2---:R-:W-:-:S12]  /*7af0*/  @P1 IMAD.IADD R23, R34, 0x1, R23 ;  /* 0x0000000122171824 */ /* 0x004fd800078e0217 */
[----:B------:R3:W-:Y:S02]  /*7b00*/  @P1 STG.E desc[UR4][R30.64], R23 ;  /* 0x000000171e001986 */ /* 0x0007e4000c101904 */
.L_x_58:
[----:B------:R-:W0:Y:S01]  /*7b10*/  LDCU.64 UR4, c[0x0][0x3b0] ;  /* 0x00007600ff0477ac */ /* 0x000e220008000a00 */
[----:B-1-3--:R-:W-:Y:S02]  /*7b20*/  IMAD.MOV.U32 R31, RZ, RZ, R19 ;  /* 0x000000ffff1f7224 */ /* 0x00afe400078e0013 */
[----:B------:R-:W-:Y:S02]  /*7b30*/  IMAD.MOV.U32 R30, RZ, RZ, R17 ;  /* 0x000000ffff1e7224 */ /* 0x000fe400078e0011 */
[----:B------:R-:W-:Y:S01]  /*7b40*/  IMAD.MOV.U32 R23, RZ, RZ, R21 ;  /* 0x000000ffff177224 */ /* 0x000fe200078e0015 */
[----:B0-----:R-:W-:-:S14]  /*7b50*/  DSETP.GEU.AND P0, PT, R28, UR4, PT ;  /* 0x000000041c007e2a */ /* 0x001fdc000bf0e000 */
[----:B------:R-:W-:Y:S05]  /*7b60*/  @!P0 BRA `(.L_x_62) ;  /* 0xffffffc800d48947 */ /* 0x000fea000383ffff */
.L_x_21:
[----:B------:R-:W-:Y:S05]  /*7b70*/  BSYNC.RECONVERGENT B0 ;  /* 0x0000000000007941 */ /* 0x000fea0003800200 */
.L_x_20:
[----:B------:R-:W0:Y:S01]  /*7b80*/  LDCU UR4, c[0x0][0x3b8] ;  /* 0x00007700ff0477ac */ /* 0x000e220008000800 */
[----:B------:R-:W-:-:S05]  /*7b90*/  IMAD.IADD R0, R7, 0x1, R0 ;  /* 0x0000000107007824 */ /* 0x000fca00078e0200 */
[----:B0-----:R-:W-:-:S13]  /*7ba0*/  ISETP.GE.AND P0, PT, R0, UR4, PT ;  /* 0x0000000400007c0c */ /* 0x001fda000bf06270 */
[----:B------:R-:W-:Y:S05]  /*7bb0*/  @!P0 BRA `(.L_x_63) ;  /* 0xffffffc8007c8947 */ /* 0x000fea000383ffff */
.L_x_19:
[----:B------:R-:W-:Y:S05]  /*7bc0*/  BSYNC.RECONVERGENT B1 ;  /* 0x0000000000017941 */ /* 0x000fea0003800200 */
.L_x_18:
[----:B------:R-:W-:-:S04]  /*7bd0*/  MOV R0, 0x8 ;  /* 0x0000000800007802 */ /* 0x000fc80000000f00 */
[----:B------:R0:W0:Y:S03]  /*7be0*/  LDC.64 R2, c[0x4][R0] ;  /* 0x0100000000027b82 */ /* 0x0000260000000a00 */
[----:B------:R-:W-:-:S07]  /*7bf0*/  LEPC R20, `(.L_x_64) ;  /* 0x000000001014794e */ /* 0x000fce0000000000 */
[----:B01234-:R-:W-:Y:S05]  /*7c00*/  CALL.ABS.NOINC R2 ;  /* 0x0000000002007343 */ /* 0x01ffea0003c00000 */
.L_x_64:
[----:B------:R-:W-:Y:S05]  /*7c10*/  EXIT ;  /* 0x000000000000794d */ /* 0x000fea0003800000 */
        .weak           $__internal_0_$__cuda_sm20_div_rn_f64_full
        .type           $__internal_0_$__cuda_sm20_div_rn_f64_full,@function
        .size           $__internal_0_$__cuda_sm20_div_rn_f64_full,($_Z9GillespiePiiPKdiPKiddim$__internal_accurate_pow - $__internal_0_$__cuda_sm20_div_rn_f64_full)
$__internal_0_$__cuda_sm20_div_rn_f64_full:
[C---:B------:R-:W-:Y:S01]  /*7c20*/  FSETP.GEU.AND P0, PT, |R31|.reuse, 1.469367938527859385e-39, PT ;  /* 0x001000001f00780b */ /* 0x040fe20003f0e200 */
[----:B------:R-:W-:Y:S01]  /*7c30*/  IMAD.MOV.U32 R36, RZ, RZ, 0x1 ;  /* 0x00000001ff247424 */ /* 0x000fe200078e00ff */
[----:B------:R-:W-:Y:S01]  /*7c40*/  LOP3.LUT R26, R31, 0x800fffff, RZ, 0xc0, !PT ;  /* 0x800fffff1f1a7812 */ /* 0x000fe200078ec0ff */
[----:B------:R-:W-:Y:S01]  /*7c50*/  IMAD.MOV.U32 R45, RZ, RZ, 0x1ca00000 ;  /* 0x1ca00000ff2d7424 */ /* 0x000fe200078e00ff */
[C---:B------:R-:W-:Y:S01]  /*7c60*/  FSETP.GEU.AND P3, PT, |R33|.reuse, 1.469367938527859385e-39, PT ;  /* 0x001000002100780b */ /* 0x040fe20003f6e200 */
[----:B------:R-:W-:Y:S01]  /*7c70*/  BSSY.RECONVERGENT B3, `(.L_x_65) ;  /* 0x0000052000037945 */ /* 0x000fe20003800200 */
[----:B------:R-:W-:Y:S01]  /*7c80*/  LOP3.LUT R27, R26, 0x3ff00000, RZ, 0xfc, !PT ;  /* 0x3ff000001a1b7812 */ /* 0x000fe200078efcff */
[----:B------:R-:W-:Y:S01]  /*7c90*/  IMAD.MOV.U32 R26, RZ, RZ, R30 ;  /* 0x000000ffff1a7224 */ /* 0x000fe200078e001e */
[----:B------:R-:W-:Y:S02]  /*7ca0*/  LOP3.LUT R23, R33, 0x7ff00000, RZ, 0xc0, !PT ;  /* 0x7ff0000021177812 */ /* 0x000fe400078ec0ff */
[----:B------:R-:W-:-:S03]  /*7cb0*/  LOP3.LUT R41, R31, 0x7ff00000, RZ, 0xc0, !PT ;  /* 0x7ff000001f297812 */ /* 0x000fc600078ec0ff */
[----:B------:R-:W-:Y:S01]  /*7cc0*/  @!P0 DMUL R26, R30, 8.98846567431157953865e+307 ;  /* 0x7fe000001e1a8828 */ /* 0x000fe20000000000 */
[----:B------:R-:W-:Y:S01]  /*7cd0*/  ISETP.GE.U32.AND P2, PT, R23, R41, PT ;  /* 0x000000291700720c */ /* 0x000fe20003f46070 */
[----:B------:R-:W-:Y:S02]  /*7ce0*/  IMAD.MOV.U32 R44, RZ, RZ, R23 ;  /* 0x000000ffff2c7224 */ /* 0x000fe400078e0017 */
[----:B------:R-:W-:Y:S02]  /*7cf0*/  @!P3 LOP3.LUT R38, R31, 0x7ff00000, RZ, 0xc0, !PT ;  /* 0x7ff000001f26b812 */ /* 0x000fe400078ec0ff */
[----:B------:R-:W0:Y:S02]  /*7d00*/  MUFU.RCP64H R37, R27 ;  /* 0x0000001b00257308 */ /* 0x000e240000001800 */
[----:B------:R-:W-:Y:S02]  /*7d10*/  @!P3 ISETP.GE.U32.AND P4, PT, R23, R38, PT ;  /* 0x000000261700b20c */ /* 0x000fe40003f86070 */
[----:B------:R-:W-:-:S02]  /*7d20*/  @!P0 LOP3.LUT R41, R27, 0x7ff00000, RZ, 0xc0, !PT ;  /* 0x7ff000001b298812 */ /* 0x000fc400078ec0ff */
[----:B------:R-:W-:-:S03]  /*7d30*/  @!P3 SEL R39, R45, 0x63400000, !P4 ;  /* 0x634000002d27b807 */ /* 0x000fc60006000000 */
[----:B------:R-:W-:Y:S01]  /*7d40*/  VIADD R47, R41, 0xffffffff ;  /* 0xffffffff292f7836 */ /* 0x000fe20000000000 */
[----:B------:R-:W-:-:S04]  /*7d50*/  @!P3 LOP3.LUT R42, R39, 0x80000000, R33, 0xf8, !PT ;  /* 0x80000000272ab812 */ /* 0x000fc800078ef821 */
[----:B------:R-:W-:Y:S01]  /*7d60*/  @!P3 LOP3.LUT R43, R42, 0x100000, RZ, 0xfc, !PT ;  /* 0x001000002a2bb812 */ /* 0x000fe200078efcff */
[----:B------:R-:W-:Y:S01]  /*7d70*/  @!P3 IMAD.MOV.U32 R42, RZ, RZ, RZ ;  /* 0x000000ffff2ab224 */ /* 0x000fe200078e00ff */
[----:B0-----:R-:W-:-:S08]  /*7d80*/  DFMA R34, R36, -R26, 1 ;  /* 0x3ff000002422742b */ /* 0x001fd0000000081a */
[----:B------:R-:W-:-:S08]  /*7d90*/  DFMA R34, R34, R34, R34 ;  /* 0x000000222222722b */ /* 0x000fd00000000022 */
[----:B------:R-:W-:Y:S01]  /*7da0*/  DFMA R36, R36, R34, R36 ;  /* 0x000000222424722b */ /* 0x000fe20000000024 */
[----:B------:R-:W-:Y:S01]  /*7db0*/  SEL R35, R45, 0x63400000, !P2 ;  /* 0x634000002d237807 */ /* 0x000fe20005000000 */
[----:B------:R-:W-:-:S03]  /*7dc0*/  IMAD.MOV.U32 R34, RZ, RZ, R32 ;  /* 0x000000ffff227224 */ /* 0x000fc600078e0020 */
[----:B------:R-:W-:-:S03]  /*7dd0*/  LOP3.LUT R35, R35, 0x800fffff, R33, 0xf8, !PT ;  /* 0x800fffff23237812 */ /* 0x000fc600078ef821 */
[----:B------:R-:W-:-:S03]  /*7de0*/  DFMA R38, R36, -R26, 1 ;  /* 0x3ff000002426742b */ /* 0x000fc6000000081a */
[----:B------:R-:W-:-:S05]  /*7df0*/  @!P3 DFMA R34, R34, 2, -R42 ;  /* 0x400000002222b82b */ /* 0x000fca000000082a */
[----:B------:R-:W-:-:S05]  /*7e00*/  DFMA R36, R36, R38, R36 ;  /* 0x000000262424722b */ /* 0x000fca0000000024 */
[----:B------:R-:W-:-:S03]  /*7e10*/  @!P3 LOP3.LUT R44, R35, 0x7ff00000, RZ, 0xc0, !PT ;  /* 0x7ff00000232cb812 */ /* 0x000fc600078ec0ff */
[----:B------:R-:W-:Y:S02]  /*7e20*/  DMUL R38, R36, R34 ;  /* 0x0000002224267228 */ /* 0x000fe40000000000 */
[----:B------:R-:W-:-:S05]  /*7e30*/  VIADD R46, R44, 0xffffffff ;  /* 0xffffffff2c2e7836 */ /* 0x000fca0000000000 */
[----:B------:R-:W-:Y:S01]  /*7e40*/  ISETP.GT.U32.AND P0, PT, R46, 0x7feffffe, PT ;  /* 0x7feffffe2e00780c */ /* 0x000fe20003f04070 */
[----:B------:R-:W-:-:S03]  /*7e50*/  DFMA R42, R38, -R26, R34 ;  /* 0x8000001a262a722b */ /* 0x000fc60000000022 */
[----:B------:R-:W-:-:S05]  /*7e60*/  ISETP.GT.U32.OR P0, PT, R47, 0x7feffffe, P0 ;  /* 0x7feffffe2f00780c */ /* 0x000fca0000704470 */
[----:B------:R-:W-:-:S08]  /*7e70*/  DFMA R36, R36, R42, R38 ;  /* 0x0000002a2424722b */ /* 0x000fd00000000026 */
[----:B------:R-:W-:Y:S05]  /*7e80*/  @P0 BRA `(.L_x_66) ;  /* 0x00000000006c0947 */ /* 0x000fea0003800000 */
[----:B------:R-:W-:-:S04]  /*7e90*/  LOP3.LUT R38, R31, 0x7ff00000, RZ, 0xc0, !PT ;  /* 0x7ff000001f267812 */ /* 0x000fc800078ec0ff */
[CC--:B------:R-:W-:Y:S02]  /*7ea0*/  VIADDMNMX R32, R23.reuse, -R38.reuse, 0xb9600000, !PT ;  /* 0xb960000017207446 */ /* 0x0c0fe40007800926 */
[----:B------:R-:W-:Y:S02]  /*7eb0*/  ISETP.GE.U32.AND P0, PT, R23, R38, PT ;  /* 0x000000261700720c */ /* 0x000fe40003f06070 */
[----:B------:R-:W-:Y:S02]  /*7ec0*/  VIMNMX R32, PT, PT, R32, 0x46a00000, PT ;  /* 0x46a0000020207848 */ /* 0x000fe40003fe0100 */
[----:B------:R-:W-:-:S05]  /*7ed0*/  SEL R23, R45, 0x63400000, !P0 ;  /* 0x634000002d177807 */ /* 0x000fca0004000000 */
[----:B------:R-:W-:Y:S02]  /*7ee0*/  IMAD.IADD R23, R32, 0x1, -R23 ;  /* 0x0000000120177824 */ /* 0x000fe400078e0a17 */
[----:B------:R-:W-:Y:S02]  /*7ef0*/  IMAD.MOV.U32 R32, RZ, RZ, RZ ;  /* 0x000000ffff207224 */ /* 0x000fe400078e00ff */
[----:B------:R-:W-:-:S06]  /*7f00*/  VIADD R33, R23, 0x7fe00000 ;  /* 0x7fe0000017217836 */ /* 0x000fcc0000000000 */
[----:B------:R-:W-:-:S10]  /*7f10*/  DMUL R38, R36, R32 ;  /* 0x0000002024267228 */ /* 0x000fd40000000000 */
[----:B------:R-:W-:-:S13]  /*7f20*/  FSETP.GTU.AND P0, PT, |R39|, 1.469367938527859385e-39, PT ;  /* 0x001000002700780b */ /* 0x000fda0003f0c200 */
[----:B------:R-:W-:Y:S05]  /*7f30*/  @P0 BRA `(.L_x_67) ;  /* 0x0000000000940947 */ /* 0x000fea0003800000 */
[----:B------:R-:W-:Y:S01]  /*7f40*/  DFMA R26, R36, -R26, R34 ;  /* 0x8000001a241a722b */ /* 0x000fe20000000022 */
[----:B------:R-:W-:-:S09]  /*7f50*/  IMAD.MOV.U32 R32, RZ, RZ, RZ ;  /* 0x000000ffff207224 */ /* 0x000fd200078e00ff */
[C---:B------:R-:W-:Y:S02]  /*7f60*/  FSETP.NEU.AND P0, PT, R27.reuse, RZ, PT ;  /* 0x000000ff1b00720b */ /* 0x040fe40003f0d000 */
[----:B------:R-:W-:-:S04]  /*7f70*/  LOP3.LUT R31, R27, 0x80000000, R31, 0x48, !PT ;  /* 0x800000001b1f7812 */ /* 0x000fc800078e481f */
[----:B------:R-:W-:-:S07]  /*7f80*/  LOP3.LUT R33, R31, R33, RZ, 0xfc, !PT ;  /* 0x000000211f217212 */ /* 0x000fce00078efcff */
[----:B------:R-:W-:Y:S05]  /*7f90*/  @!P0 BRA `(.L_x_67) ;  /* 0x00000000007c8947 */ /* 0x000fea0003800000 */
[----:B------:R-:W-:Y:S01]  /*7fa0*/  IMAD.MOV R27, RZ, RZ, -R23 ;  /* 0x000000ffff1b7224 */ /* 0x000fe200078e0a17 */
[----:B------:R-:W-:Y:S01]  /*7fb0*/  DMUL.RP R32, R36, R32 ;  /* 0x0000002024207228 */ /* 0x000fe20000008000 */
[----:B------:R-:W-:Y:S01]  /*7fc0*/  IMAD.MOV.U32 R26, RZ, RZ, RZ ;  /* 0x000000ffff1a7224 */ /* 0x000fe200078e00ff */
[----:B------:R-:W-:-:S05]  /*7fd0*/  IADD3 R23, PT, PT, -R23, -0x43300000, RZ ;  /* 0xbcd0000017177810 */ /* 0x000fca0007ffe1ff */
[----:B------:R-:W-:-:S03]  /*7fe0*/  DFMA R26, R38, -R26, R36 ;  /* 0x8000001a261a722b */ /* 0x000fc60000000024 */
[----:B------:R-:W-:-:S07]  /*7ff0*/  LOP3.LUT R31, R33, R31, RZ, 0x3c, !PT ;  /* 0x0000001f211f7212 */ /* 0x000fce00078e3cff */
[----:B------:R-:W-:-:S04]  /*8000*/  FSETP.NEU.AND P0, PT, |R27|, R23, PT ;  /* 0x000000171b00720b */ /* 0x000fc80003f0d200 */
[----:B------:R-:W-:Y:S02]  /*8010*/  FSEL R38, R32, R38, !P0 ;  /* 0x0000002620267208 */ /* 0x000fe40004000000 */
[----:B------:R-:W-:Y:S01]  /*8020*/  FSEL R39, R31, R39, !P0 ;  /* 0x000000271f277208 */ /* 0x000fe20004000000 */
[----:B------:R-:W-:Y:S06]  /*8030*/  BRA `(.L_x_67) ;  /* 0x0000000000547947 */ /* 0x000fec0003800000 */
.L_x_66:
[----:B------:R-:W-:-:S14]  /*8040*/  DSETP.NAN.AND P0, PT, R32, R32, PT ;  /* 0x000000202000722a */ /* 0x000fdc0003f08000 */
[----:B------:R-:W-:Y:S05]  /*8050*/  @P0 BRA `(.L_x_68) ;  /* 0x0000000000440947 */ /* 0x000fea0003800000 */
[----:B------:R-:W-:-:S14]  /*8060*/  DSETP.NAN.AND P0, PT, R30, R30, PT ;  /* 0x0000001e1e00722a */ /* 0x000fdc0003f08000 */
[----:B------:R-:W-:Y:S05]  /*8070*/  @P0 BRA `(.L_x_69) ;  /* 0x0000000000300947 */ /* 0x000fea0003800000 */
[----:B------:R-:W-:Y:S01]  /*8080*/  ISETP.NE.AND P0, PT, R44, R41, PT ;  /* 0x000000292c00720c */ /* 0x000fe20003f05270 */
[----:B------:R-:W-:Y:S02]  /*8090*/  IMAD.MOV.U32 R38, RZ, RZ, 0x0 ;  /* 0x00000000ff267424 */ /* 0x000fe400078e00ff */
[----:B------:R-:W-:-:S10]  /*80a0*/  IMAD.MOV.U32 R39, RZ, RZ, -0x80000 ;  /* 0xfff80000ff277424 */ /* 0x000fd400078e00ff */
[----:B------:R-:W-:Y:S05]  /*80b0*/  @!P0 BRA `(.L_x_67) ;  /* 0x0000000000348947 */ /* 0x000fea0003800000 */
[----:B------:R-:W-:Y:S02]  /*80c0*/  ISETP.NE.AND P0, PT, R44, 0x7ff00000, PT ;  /* 0x7ff000002c00780c */ /* 0x000fe40003f05270 */
[----:B------:R-:W-:Y:S02]  /*80d0*/  LOP3.LUT R39, R33, 0x80000000, R31, 0x48, !PT ;  /* 0x8000000021277812 */ /* 0x000fe400078e481f */
[----:B------:R-:W-:-:S13]  /*80e0*/  ISETP.EQ.OR P0, PT, R41, RZ, !P0 ;  /* 0x000000ff2900720c */ /* 0x000fda0004702670 */
[----:B------:R-:W-:Y:S01]  /*80f0*/  @P0 LOP3.LUT R23, R39, 0x7ff00000, RZ, 0xfc, !PT ;  /* 0x7ff0000027170812 */ /* 0x000fe200078efcff */
[----:B------:R-:W-:Y:S02]  /*8100*/  @!P0 IMAD.MOV.U32 R38, RZ, RZ, RZ ;  /* 0x000000ffff268224 */ /* 0x000fe400078e00ff */
[----:B------:R-:W-:Y:S02]  /*8110*/  @P0 IMAD.MOV.U32 R38, RZ, RZ, RZ ;  /* 0x000000ffff260224 */ /* 0x000fe400078e00ff */
[----:B------:R-:W-:Y:S01]  /*8120*/  @P0 IMAD.MOV.U32 R39, RZ, RZ, R23 ;  /* 0x000000ffff270224 */ /* 0x000fe200078e0017 */
[----:B------:R-:W-:Y:S06]  /*8130*/  BRA `(.L_x_67) ;  /* 0x0000000000147947 */ /* 0x000fec0003800000 */
.L_x_69:
[----:B------:R-:W-:Y:S01]  /*8140*/  LOP3.LUT R39, R31, 0x80000, RZ, 0xfc, !PT ;  /* 0x000800001f277812 */ /* 0x000fe200078efcff */
[----:B------:R-:W-:Y:S01]  /*8150*/  IMAD.MOV.U32 R38, RZ, RZ, R30 ;  /* 0x000000ffff267224 */ /* 0x000fe200078e001e */
[----:B------:R-:W-:Y:S06]  /*8160*/  BRA `(.L_x_67) ;  /* 0x0000000000087947 */ /* 0x000fec0003800000 */
.L_x_68:
[----:B------:R-:W-:Y:S01]  /*8170*/  LOP3.LUT R39, R33, 0x80000, RZ, 0xfc, !PT ;  /* 0x0008000021277812 */ /* 0x000fe200078efcff */
[----:B------:R-:W-:-:S07]  /*8180*/  IMAD.MOV.U32 R38, RZ, RZ, R32 ;  /* 0x000000ffff267224 */ /* 0x000fce00078e0020 */
.L_x_67:
[----:B------:R-:W-:Y:S05]  /*8190*/  BSYNC.RECONVERGENT B3 ;  /* 0x0000000000037941 */ /* 0x000fea0003800200 */
.L_x_65:
[----:B------:R-:W-:Y:S02]  /*81a0*/  IMAD.MOV.U32 R41, RZ, RZ, 0x0 ;  /* 0x00000000ff297424 */ /* 0x000fe400078e00ff */
[----:B------:R-:W-:Y:S02]  /*81b0*/  IMAD.MOV.U32 R30, RZ, RZ, R38 ;  /* 0x000000ffff1e7224 */ /* 0x000fe400078e0026 */
[----:B------:R-:W-:Y:S01]  /*81c0*/  IMAD.MOV.U32 R31, RZ, RZ, R39 ;  /* 0x000000ffff1f7224 */ /* 0x000fe200078e0027 */
[----:B------:R-:W-:Y:S06]  /*81d0*/  RET.REL.NODEC R40 `(_Z9GillespiePiiPKdiPKiddim) ;  /* 0xffffff7c28887950 */ /* 0x000fec0003c3ffff */
        .type           $_Z9GillespiePiiPKdiPKiddim$__internal_accurate_pow,@function
        .size           $_Z9GillespiePiiPKdiPKiddim$__internal_accurate_pow,(.L_x_73 - $_Z9GillespiePiiPKdiPKiddim$__internal_accurate_pow)
$_Z9GillespiePiiPKdiPKiddim$__internal_accurate_pow:
[----:B------:R-:W-:Y:S01]  /*81e0*/  ISETP.GT.U32.AND P2, PT, R49, 0xfffff, PT ;  /* 0x000fffff3100780c */ /* 0x000fe20003f44070 */
[--C-:B------:R-:W-:Y:S01]  /*81f0*/  IMAD.MOV.U32 R30, RZ, RZ, R49.reuse ;  /* 0x000000ffff1e7224 */ /* 0x100fe200078e0031 */
[----:B------:R-:W-:Y:S01]  /*8200*/  UMOV UR6, 0x7d2cafe2 ;  /* 0x7d2cafe200067882 */ /* 0x000fe20000000000 */
[----:B------:R-:W-:Y:S01]  /*8210*/  IMAD.MOV.U32 R32, RZ, RZ, R48 ;  /* 0x000000ffff207224 */ /* 0x000fe200078e0030 */
[----:B------:R-:W-:Y:S01]  /*8220*/  UMOV UR7, 0x3eb0f5ff ;  /* 0x3eb0f5ff00077882 */ /* 0x000fe20000000000 */
[----:B------:R-:W-:Y:S01]  /*8230*/  IMAD.MOV.U32 R34, RZ, RZ, 0x41ad3b5a ;  /* 0x41ad3b5aff227424 */ /* 0x000fe200078e00ff */
[----:B------:R-:W-:Y:S01]  /*8240*/  SHF.R.U32.HI R56, RZ, 0x14, R49 ;  /* 0x00000014ff387819 */ /* 0x000fe20000011631 */
[----:B------:R-:W-:Y:S01]  /*8250*/  IMAD.MOV.U32 R35, RZ, RZ, 0x3ed0f5d2 ;  /* 0x3ed0f5d2ff237424 */ /* 0x000fe200078e00ff */
[----:B------:R-:W-:Y:S01]  /*8260*/  UMOV UR8, 0x3b39803f ;  /* 0x3b39803f00087882 */ /* 0x000fe20000000000 */
[----:B------:R-:W-:-:S04]  /*8270*/  UMOV UR9, 0x3c7abc9e ;  /* 0x3c7abc9e00097882 */ /* 0x000fc80000000000 */
[----:B------:R-:W-:-:S10]  /*8280*/  @!P2 DMUL R38, R48, 1.80143985094819840000e+16 ;  /* 0x435000003026a828 */ /* 0x000fd40000000000 */
[----:B------:R-:W-:Y:S01]  /*8290*/  @!P2 IMAD.MOV.U32 R30, RZ, RZ, R39 ;  /* 0x000000ffff1ea224 */ /* 0x000fe200078e0027 */
[----:B------:R-:W-:Y:S01]  /*82a0*/  @!P2 LEA.HI R56, R39, 0xffffffca, RZ, 0xc ;  /* 0xffffffca2738a811 */ /* 0x000fe200078f60ff */
[----:B------:R-:W-:-:S03]  /*82b0*/  @!P2 IMAD.MOV.U32 R32, RZ, RZ, R38 ;  /* 0x000000ffff20a224 */ /* 0x000fc600078e0026 */
[----:B------:R-:W-:-:S04]  /*82c0*/  LOP3.LUT R30, R30, 0x800fffff, RZ, 0xc0, !PT ;  /* 0x800fffff1e1e7812 */ /* 0x000fc800078ec0ff */
[----:B------:R-:W-:Y:S01]  /*82d0*/  LOP3.LUT R33, R30, 0x3ff00000, RZ, 0xfc, !PT ;  /* 0x3ff000001e217812 */ /* 0x000fe200078efcff */
[----:B------:R-:W-:-:S03]  /*82e0*/  IMAD.MOV.U32 R30, RZ, RZ, RZ ;  /* 0x000000ffff1e7224 */ /* 0x000fc600078e00ff */
[----:B------:R-:W-:-:S13]  /*82f0*/  ISETP.GE.U32.AND P3, PT, R33, 0x3ff6a09f, PT ;  /* 0x3ff6a09f2100780c */ /* 0x000fda0003f66070 */
[----:B------:R-:W-:-:S04]  /*8300*/  @P3 VIADD R31, R33, 0xfff00000 ;  /* 0xfff00000211f3836 */ /* 0x000fc80000000000 */
        /* <DEDUP_REMOVED lines=9> */
[----:B------:R-:W-:-:S08]  /*83a0*/  DMUL R46, R30, R30 ;  /* 0x0000001e1e2e7228 */ /* 0x000fd00000000000 */
[----:B------:R-:W-:Y:S01]  /*83b0*/  DFMA R34, R46, UR6, R34 ;  /* 0x000000062e227c2b */ /* 0x000fe20008000022 */
[----:B------:R-:W-:Y:S01]  /*83c0*/  UMOV UR6, 0x75488a3f ;  /* 0x75488a3f00067882 */ /* 0x000fe20000000000 */
[----:B------:R-:W-:-:S06]  /*83d0*/  UMOV UR7, 0x3ef3b20a ;  /* 0x3ef3b20a00077882 */ /* 0x000fcc0000000000 */
[----:B------:R-:W-:Y:S01]  /*83e0*/  DFMA R40, R46, R34, UR6 ;  /* 0x000000062e287e2b */ /* 0x000fe20008000022 */
[----:B------:R-:W-:Y:S01]  /*83f0*/  UMOV UR6, 0xe4faecd5 ;  /* 0xe4faecd500067882 */ /* 0x000fe20000000000 */
[----:B------:R-:W-:Y:S01]  /*8400*/  UMOV UR7, 0x3f1745cd ;  /* 0x3f1745cd00077882 */ /* 0x000fe20000000000 */
[----:B------:R-:W-:-:S05]  /*8410*/  DADD R34, R32, -R30 ;  /* 0x0000000020227229 */ /* 0x000fca000000081e */
[----:B------:R-:W-:Y:S01]  /*8420*/  DFMA R40, R46, R40, UR6 ;  /* 0x000000062e287e2b */ /* 0x000fe20008000028 */
        /* <DEDUP_REMOVED lines=13> */
[----:B------:R-:W-:-:S03]  /*8500*/  UMOV UR7, 0x3fb55555 ;  /* 0x3fb5555500077882 */ /* 0x000fc60000000000 */
[----:B------:R-:W-:Y:S02]  /*8510*/  VIADD R39, R35, 0x100000 ;  /* 0x0010000023277836 */ /* 0x000fe40000000000 */
[----:B------:R-:W-:Y:S01]  /*8520*/  IMAD.MOV.U32 R38, RZ, RZ, R34 ;  /* 0x000000ffff267224 */ /* 0x000fe200078e0022 */
[----:B------:R-:W-:-:S08]  /*8530*/  DFMA R32, R46, R40, UR6 ;  /* 0x000000062e207e2b */ /* 0x000fd00008000028 */
[----:B------:R-:W-:Y:S01]  /*8540*/  DADD R36, -R32, UR6 ;  /* 0x0000000620247e29 */ /* 0x000fe20008000100 */
[----:B------:R-:W-:Y:S01]  /*8550*/  UMOV UR6, 0xb9e7b0 ;  /* 0x00b9e7b000067882 */ /* 0x000fe20000000000 */
[----:B------:R-:W-:-:S06]  /*8560*/  UMOV UR7, 0x3c46a4cb ;  /* 0x3c46a4cb00077882 */ /* 0x000fcc0000000000 */
[----:B------:R-:W-:Y:S02]  /*8570*/  DFMA R36, R46, R40, R36 ;  /* 0x000000282e24722b */ /* 0x000fe40000000024 */
[----:B------:R-:W-:-:S06]  /*8580*/  DMUL R46, R30, R30 ;  /* 0x0000001e1e2e7228 */ /* 0x000fcc0000000000 */
[----:B------:R-:W-:Y:S01]  /*8590*/  DADD R36, R36, -UR6 ;  /* 0x8000000624247e29 */ /* 0x000fe20008000000 */
[----:B------:R-:W-:Y:S01]  /*85a0*/  UMOV UR6, 0x80000000 ;  /* 0x8000000000067882 */ /* 0x000fe20000000000 */
[----:B------:R-:W-:Y:S01]  /*85b0*/  DFMA R40, R30, R30, -R46 ;  /* 0x0000001e1e28722b */ /* 0x000fe2000000082e */
[----:B------:R-:W-:-:S07]  /*85c0*/  UMOV UR7, 0x43300000 ;  /* 0x4330000000077882 */ /* 0x000fce0000000000 */
[C---:B------:R-:W-:Y:S02]  /*85d0*/  DFMA R38, R30.reuse, R38, R40 ;  /* 0x000000261e26722b */ /* 0x040fe40000000028 */
[----:B------:R-:W-:-:S08]  /*85e0*/  DMUL R40, R30, R46 ;  /* 0x0000002e1e287228 */ /* 0x000fd00000000000 */
[----:B------:R-:W-:-:S08]  /*85f0*/  DFMA R48, R30, R46, -R40 ;  /* 0x0000002e1e30722b */ /* 0x000fd00000000828 */
[----:B------:R-:W-:Y:S02]  /*8600*/  DFMA R48, R34, R46, R48 ;  /* 0x0000002e2230722b */ /* 0x000fe40000000030 */
[----:B------:R-:W-:-:S06]  /*8610*/  DADD R46, R32, R36 ;  /* 0x00000000202e7229 */ /* 0x000fcc0000000024 */
[----:B------:R-:W-:Y:S02]  /*8620*/  DFMA R38, R30, R38, R48 ;  /* 0x000000261e26722b */ /* 0x000fe40000000030 */
[----:B------:R-:W-:-:S08]  /*8630*/  DADD R48, R32, -R46 ;  /* 0x0000000020307229 */ /* 0x000fd0000000082e */
[----:B------:R-:W-:Y:S02]  /*8640*/  DADD R48, R36, R48 ;  /* 0x0000000024307229 */ /* 0x000fe40000000030 */
[----:B------:R-:W-:-:S08]  /*8650*/  DMUL R36, R46, R40 ;  /* 0x000000282e247228 */ /* 0x000fd00000000000 */
[----:B------:R-:W-:-:S08]  /*8660*/  DFMA R32, R46, R40, -R36 ;  /* 0x000000282e20722b */ /* 0x000fd00000000824 */
[----:B------:R-:W-:-:S08]  /*8670*/  DFMA R32, R46, R38, R32 ;  /* 0x000000262e20722b */ /* 0x000fd00000000020 */
[----:B------:R-:W-:-:S08]  /*8680*/  DFMA R48, R48, R40, R32 ;  /* 0x000000283030722b */ /* 0x000fd00000000020 */
[----:B------:R-:W-:-:S08]  /*8690*/  DADD R38, R36, R48 ;  /* 0x0000000024267229 */ /* 0x000fd00000000030 */
[--C-:B------:R-:W-:Y:S02]  /*86a0*/  DADD R32, R30, R38.reuse ;  /* 0x000000001e207229 */ /* 0x100fe40000000026 */
[----:B------:R-:W-:-:S06]  /*86b0*/  DADD R36, R36, -R38 ;  /* 0x0000000024247229 */ /* 0x000fcc0000000826 */
[----:B------:R-:W-:Y:S02]  /*86c0*/  DADD R30, R30, -R32 ;  /* 0x000000001e1e7229 */ /* 0x000fe40000000820 */
[----:B------:R-:W-:-:S06]  /*86d0*/  DADD R36, R48, R36 ;  /* 0x0000000030247229 */ /* 0x000fcc0000000024 */
[----:B------:R-:W-:-:S08]  /*86e0*/  DADD R30, R38, R30 ;  /* 0x00000000261e7229 */ /* 0x000fd0000000001e */
[----:B------:R-:W-:Y:S01]  /*86f0*/  DADD R30, R36, R30 ;  /* 0x00000000241e7229 */ /* 0x000fe2000000001e */
[C---:B------:R-:W-:Y:S02]  /*8700*/  VIADD R36, R56.reuse, 0xfffffc01 ;  /* 0xfffffc0138247836 */ /* 0x040fe40000000000 */
[----:B------:R-:W-:-:S05]  /*8710*/  @P3 VIADD R36, R56, 0xfffffc02 ;  /* 0xfffffc0238243836 */ /* 0x000fca0000000000 */
[----:B------:R-:W-:Y:S01]  /*8720*/  DADD R38, R34, R30 ;  /* 0x0000000022267229 */ /* 0x000fe2000000001e */
[----:B------:R-:W-:Y:S01]  /*8730*/  LOP3.LUT R34, R36, 0x80000000, RZ, 0x3c, !PT ;  /* 0x8000000024227812 */ /* 0x000fe200078e3cff */
[----:B------:R-:W-:-:S06]  /*8740*/  IMAD.MOV.U32 R35, RZ, RZ, 0x43300000 ;  /* 0x43300000ff237424 */ /* 0x000fcc00078e00ff */
[----:B------:R-:W-:Y:S02]  /*8750*/  DADD R36, R32, R38 ;  /* 0x0000000020247229 */ /* 0x000fe40000000026 */
[----:B------:R-:W-:Y:S01]  /*8760*/  DADD R34, R34, -UR6 ;  /* 0x8000000622227e29 */ /* 0x000fe20008000000 */
[----:B------:R-:W-:Y:S01]  /*8770*/  UMOV UR6, 0xfefa39ef ;  /* 0xfefa39ef00067882 */ /* 0x000fe20000000000 */
[----:B------:R-:W-:-:S04]  /*8780*/  UMOV UR7, 0x3fe62e42 ;  /* 0x3fe62e4200077882 */ /* 0x000fc80000000000 */
[--C-:B------:R-:W-:Y:S02]  /*8790*/  DADD R40, R32, -R36.reuse ;  /* 0x0000000020287229 */ /* 0x100fe40000000824 */
[----:B------:R-:W-:-:S06]  /*87a0*/  DFMA R30, R34, UR6, R36 ;  /* 0x00000006221e7c2b */ /* 0x000fcc0008000024 */
[----:B------:R-:W-:Y:S02]  /*87b0*/  DADD R40, R38, R40 ;  /* 0x0000000026287229 */ /* 0x000fe40000000028 */
[----:B------:R-:W-:Y:S01]  /*87c0*/  DFMA R32, R34, -UR6, R30 ;  /* 0x8000000622207c2b */ /* 0x000fe2000800001e */
[----:B------:R-:W-:Y:S01]  /*87d0*/  LOP3.LUT R39, R59, 0xff0fffff, RZ, 0xc0, !PT ;  /* 0xff0fffff3b277812 */ /* 0x000fe200078ec0ff */
[----:B------:R-:W-:-:S06]  /*87e0*/  IMAD.MOV.U32 R38, RZ, RZ, R58 ;  /* 0x000000ffff267224 */ /* 0x000fcc00078e003a */
[----:B------:R-:W-:-:S08]  /*87f0*/  DADD R32, -R36, R32 ;  /* 0x0000000024207229 */ /* 0x000fd00000000120 */
[----:B------:R-:W-:-:S08]  /*8800*/  DADD R32, R40, -R32 ;  /* 0x0000000028207229 */ /* 0x000fd00000000820 */
[----:B------:R-:W-:Y:S01]  /*8810*/  DFMA R34, R34, UR8, R32 ;  /* 0x0000000822227c2b */ /* 0x000fe20008000020 */
[----:B------:R-:W-:-:S05]  /*8820*/  IMAD.SHL.U32 R32, R59, 0x2, RZ ;  /* 0x000000023b207824 */ /* 0x000fca00078e00ff */
[----:B------:R-:W-:Y:S02]  /*8830*/  ISETP.GT.U32.AND P2, PT, R32, -0x2000001, PT ;  /* 0xfdffffff2000780c */ /* 0x000fe40003f44070 */
[----:B------:R-:W-:Y:S02]  /*8840*/  DADD R32, R30, R34 ;  /* 0x000000001e207229 */ /* 0x000fe40000000022 */
[----:B------:R-:W-:-:S06]  /*8850*/  SEL R39, R39, R59, P2 ;  /* 0x0000003b27277207 */ /* 0x000fcc0001000000 */
[----:B------:R-:W-:Y:S02]  /*8860*/  DADD R30, R30, -R32 ;  /* 0x000000001e1e7229 */ /* 0x000fe40000000820 */
[----:B------:R-:W-:-:S06]  /*8870*/  DMUL R40, R32, R38 ;  /* 0x0000002620287228 */ /* 0x000fcc0000000000 */
[----:B------:R-:W-:Y:S02]  /*8880*/  DADD R30, R34, R30 ;  /* 0x00000000221e7229 */ /* 0x000fe4000000001e */
[----:B------:R-:W-:-:S08]  /*8890*/  DFMA R32, R32, R38, -R40 ;  /* 0x000000262020722b */ /* 0x000fd00000000828 */
[----:B------:R-:W-:Y:S01]  /*88a0*/  DFMA R38, R30, R38, R32 ;  /* 0x000000261e26722b */ /* 0x000fe20000000020 */
[----:B------:R-:W-:Y:S02]  /*88b0*/  IMAD.MOV.U32 R30, RZ, RZ, 0x652b82fe ;  /* 0x652b82feff1e7424 */ /* 0x000fe400078e00ff */
[----:B------:R-:W-:-:S05]  /*88c0*/  IMAD.MOV.U32 R31, RZ, RZ, 0x3ff71547 ;  /* 0x3ff71547ff1f7424 */ /* 0x000fca00078e00ff */
[----:B------:R-:W-:-:S08]  /*88d0*/  DADD R32, R40, R38 ;  /* 0x0000000028207229 */ /* 0x000fd00000000026 */
[----:B------:R-:W-:Y:S02]  /*88e0*/  DFMA R30, R32, R30, 6.75539944105574400000e+15 ;  /* 0x43380000201e742b */ /* 0x000fe4000000001e */
[----:B------:R-:W-:Y:S01]  /*88f0*/  FSETP.GEU.AND P2, PT, |R33|, 4.1917929649353027344, PT ;  /* 0x4086232b2100780b */ /* 0x000fe20003f4e200 */
[----:B------:R-:W-:-:S05]  /*8900*/  DADD R40, R40, -R32 ;  /* 0x0000000028287229 */ /* 0x000fca0000000820 */
[----:B------:R-:W-:-:S03]  /*8910*/  DADD R34, R30, -6.75539944105574400000e+15 ;  /* 0xc33800001e227429 */ /* 0x000fc60000000000 */
[----:B------:R-:W-:-:S05]  /*8920*/  DADD R38, R38, R40 ;  /* 0x0000000026267229 */ /* 0x000fca0000000028 */
[----:B------:R-:W-:Y:S01]  /*8930*/  DFMA R36, R34, -UR6, R32 ;  /* 0x8000000622247c2b */ /* 0x000fe20008000020 */
[----:B------:R-:W-:Y:S01]  /*8940*/  UMOV UR6, 0x3b39803f ;  /* 0x3b39803f00067882 */ /* 0x000fe20000000000 */
[----:B------:R-:W-:-:S06]  /*8950*/  UMOV UR7, 0x3c7abc9e ;  /* 0x3c7abc9e00077882 */ /* 0x000fcc0000000000 */
[----:B------:R-:W-:Y:S01]  /*8960*/  DFMA R36, R34, -UR6, R36 ;  /* 0x8000000622247c2b */ /* 0x000fe20008000024 */
[----:B------:R-:W-:Y:S01]  /*8970*/  UMOV UR6, 0x69ce2bdf ;  /* 0x69ce2bdf00067882 */ /* 0x000fe20000000000 */
[----:B------:R-:W-:Y:S01]  /*8980*/  IMAD.MOV.U32 R34, RZ, RZ, -0x35dec16 ;  /* 0xfca213eaff227424 */ /* 0x000fe200078e00ff */
[----:B------:R-:W-:Y:S01]  /*8990*/  UMOV UR7, 0x3e5ade15 ;  /* 0x3e5ade1500077882 */ /* 0x000fe20000000000 */
[----:B------:R-:W-:-:S06]  /*89a0*/  IMAD.MOV.U32 R35, RZ, RZ, 0x3e928af3 ;  /* 0x3e928af3ff237424 */ /* 0x000fcc00078e00ff */
[----:B------:R-:W-:Y:S01]  /*89b0*/  DFMA R34, R36, UR6, R34 ;  /* 0x0000000624227c2b */ /* 0x000fe20008000022 */
[----:B------:R-:W-:Y:S01]  /*89c0*/  UMOV UR6, 0x62401315 ;  /* 0x6240131500067882 */ /* 0x000fe20000000000 */
[----:B------:R-:W-:-:S06]  /*89d0*/  UMOV UR7, 0x3ec71dee ;  /* 0x3ec71dee00077882 */ /* 0x000fcc0000000000 */
[----:B------:R-:W-:Y:S01]  /*89e0*/  DFMA R34, R36, R34, UR6 ;  /* 0x0000000624227e2b */ /* 0x000fe20008000022 */
        /* <DEDUP_REMOVED lines=20> */
[----:B------:R-:W-:-:S08]  /*8b30*/  DFMA R34, R36, R34, UR6 ;  /* 0x0000000624227e2b */ /* 0x000fd00008000022 */
[----:B------:R-:W-:-:S08]  /*8b40*/  DFMA R34, R36, R34, 1 ;  /* 0x3ff000002422742b */ /* 0x000fd00000000022 */
[----:B------:R-:W-:-:S10]  /*8b50*/  DFMA R34, R36, R34, 1 ;  /* 0x3ff000002422742b */ /* 0x000fd40000000022 */
[----:B------:R-:W-:Y:S02]  /*8b60*/  IMAD R37, R30, 0x100000, R35 ;  /* 0x001000001e257824 */ /* 0x000fe400078e0223 */
[----:B------:R-:W-:Y:S01]  /*8b70*/  IMAD.MOV.U32 R36, RZ, RZ, R34 ;  /* 0x000000ffff247224 */ /* 0x000fe200078e0022 */
[----:B------:R-:W-:Y:S06]  /*8b80*/  @!P2 BRA `(.L_x_70) ;  /* 0x000000000030a947 */ /* 0x000fec0003800000 */
[----:B------:R-:W-:Y:S01]  /*8b90*/  FSETP.GEU.AND P3, PT, |R33|, 4.2275390625, PT ;  /* 0x408748002100780b */ /* 0x000fe20003f6e200 */
[C---:B------:R-:W-:Y:S02]  /*8ba0*/  DADD R36, R32.reuse, +INF ;  /* 0x7ff0000020247429 */ /* 0x040fe40000000000 */
[----:B------:R-:W-:-:S08]  /*8bb0*/  DSETP.GEU.AND P2, PT, R32, RZ, PT ;  /* 0x000000ff2000722a */ /* 0x000fd00003f4e000 */
[----:B------:R-:W-:Y:S02]  /*8bc0*/  FSEL R36, R36, RZ, P2 ;  /* 0x000000ff24247208 */ /* 0x000fe40001000000 */
[----:B------:R-:W-:Y:S02]  /*8bd0*/  @!P3 LEA.HI R31, R30, R30, RZ, 0x1 ;  /* 0x0000001e1e1fb211 */ /* 0x000fe400078f08ff */
[----:B------:R-:W-:Y:S02]  /*8be0*/  FSEL R37, R37, RZ, P2 ;  /* 0x000000ff25257208 */ /* 0x000fe40001000000 */
[----:B------:R-:W-:-:S05]  /*8bf0*/  @!P3 SHF.R.S32.HI R31, RZ, 0x1, R31 ;  /* 0x00000001ff1fb819 */ /* 0x000fca000001141f */
[----:B------:R-:W-:Y:S02]  /*8c00*/  @!P3 IMAD.IADD R30, R30, 0x1, -R31 ;  /* 0x000000011e1eb824 */ /* 0x000fe400078e0a1f */
[----:B------:R-:W-:-:S03]  /*8c10*/  @!P3 IMAD R35, R31, 0x100000, R35 ;  /* 0x001000001f23b824 */ /* 0x000fc600078e0223 */
[----:B------:R-:W-:Y:S01]  /*8c20*/  @!P3 LEA R31, R30, 0x3ff00000, 0x14 ;  /* 0x3ff000001e1fb811 */ /* 0x000fe200078ea0ff */
[----:B------:R-:W-:-:S06]  /*8c30*/  @!P3 IMAD.MOV.U32 R30, RZ, RZ, RZ ;  /* 0x000000ffff1eb224 */ /* 0x000fcc00078e00ff */
[----:B------:R-:W-:-:S11]  /*8c40*/  @!P3 DMUL R36, R34, R30 ;  /* 0x0000001e2224b228 */ /* 0x000fd60000000000 */
.L_x_70:
[----:B------:R-:W-:Y:S01]  /*8c50*/  DFMA R38, R38, R36, R36 ;  /* 0x000000242626722b */ /* 0x000fe20000000024 */
[----:B------:R-:W-:Y:S01]  /*8c60*/  IMAD.MOV.U32 R30, RZ, RZ, R6 ;  /* 0x000000ffff1e7224 */ /* 0x000fe200078e0006 */
[----:B------:R-:W-:Y:S01]  /*8c70*/  DSETP.NEU.AND P2, PT, |R36|, +INF , PT ;  /* 0x7ff000002400742a */ /* 0x000fe20003f4d200 */
[----:B------:R-:W-:-:S07]  /*8c80*/  IMAD.MOV.U32 R31, RZ, RZ, 0x0 ;  /* 0x00000000ff1f7424 */ /* 0x000fce00078e00ff */
[----:B------:R-:W-:Y:S02]  /*8c90*/  FSEL R32, R36, R38, !P2 ;  /* 0x0000002624207208 */ /* 0x000fe40005000000 */
[----:B------:R-:W-:Y:S01]  /*8ca0*/  FSEL R33, R37, R39, !P2 ;  /* 0x0000002725217208 */ /* 0x000fe20005000000 */
[----:B------:R-:W-:Y:S06]  /*8cb0*/  RET.REL.NODEC R30 `(_Z9GillespiePiiPKdiPKiddim) ;  /* 0xffffff701ed07950 */ /* 0x000fec0003c3ffff */
.L_x_71:
[----:B------:R-:W-:-:S00]  /*8cc0*/  BRA `(.L_x_71) ;  /* 0xfffffffc00fc7947 */ /* 0x000fc0000383ffff */
[----:B------:R-:W-:-:S00]  /*8cd0*/  NOP ;  /* 0x0000000000007918 */ /* 0x000fc00000000000 */
        /* <DEDUP_REMOVED lines=10> */
.L_x_73:


//--------------------- .nv.global.init           --------------------------
	.section	.nv.global.init,"aw",@progbits
	.align	4
.nv.global.init:
	.type		mrg32k3aM1SubSeq,@object
	.size		mrg32k3aM1SubSeq,(mrg32k3aM2SubSeq - mrg32k3aM1SubSeq)
mrg32k3aM1SubSeq:
        /*0000*/ 	.byte	0x0b, 0xcc, 0xee, 0x04, 0x73, 0x29, 0x8b, 0x6f, 0xf6, 0x53, 0x03, 0xf6, 0x23, 0xf6, 0xea, 0xda
        /* <DEDUP_REMOVED lines=125> */
	.type		mrg32k3aM2SubSeq,@object
	.size		mrg32k3aM2SubSeq,(mrg32k3aM1 - mrg32k3aM2SubSeq)
mrg32k3aM2SubSeq:
        /* <DEDUP_REMOVED lines=126> */
	.type		mrg32k3aM1,@object
	.size		mrg32k3aM1,(mrg32k3aM1Seq - mrg32k3aM1)
mrg32k3aM1:
        /* <DEDUP_REMOVED lines=144> */
	.type		mrg32k3aM1Seq,@object
	.size		mrg32k3aM1Seq,(mrg32k3aM2 - mrg32k3aM1Seq)
mrg32k3aM1Seq:
        /* <DEDUP_REMOVED lines=144> */
	.type		mrg32k3aM2,@object
	.size		mrg32k3aM2,(mrg32k3aM2Seq - mrg32k3aM2)
mrg32k3aM2:
        /* <DEDUP_REMOVED lines=144> */
	.type		mrg32k3aM2Seq,@object
	.size		mrg32k3aM2Seq,(precalc_xorwow_matrix - mrg32k3aM2Seq)
mrg32k3aM2Seq:
        /* <DEDUP_REMOVED lines=144> */
	.type		precalc_xorwow_matrix,@object
	.size		precalc_xorwow_matrix,(precalc_xorwow_offset_matrix - precalc_xorwow_matrix)
precalc_xorwow_matrix:
        /* <DEDUP_REMOVED lines=6400> */
	.type		precalc_xorwow_offset_matrix,@object
	.size		precalc_xorwow_offset_matrix,(.L_1 - precalc_xorwow_offset_matrix)
precalc_xorwow_offset_matrix:
        /* <DEDUP_REMOVED lines=6400> */
.L_1:


//--------------------- .nv.shared.reserved.0     --------------------------
	.section	.nv.shared.reserved.0,"aw",@nobits
	.weak		__nv_reservedSMEM_offset_0_alias
	.size		__nv_reservedSMEM_offset_0_alias, 0, 64
	.other		__nv_reservedSMEM_offset_0_alias,@"STO_CUDA_RESERVED_SHARED STV_DEFAULT"
__nv_reservedSMEM_offset_0_alias:
	.zero		0
	.zero		64


//--------------------- .nv.constant0._Z9GillespiePiiPKdiPKiddim --------------------------
	.section	.nv.constant0._Z9GillespiePiiPKdiPKiddim,"a",@progbits
	.sectionflags	@""
	.align	4
.nv.constant0._Z9GillespiePiiPKdiPKiddim:
	.zero		968


//--------------------- SYMBOLS --------------------------

	.type		.nv.reservedSmem.offset0,@object
	.size		.nv.reservedSmem.offset0,0x4
	.type		malloc,@function
	.type		free,@function
